// auto-generated by cutlass_sweep.gemm — config: {"arch": "sm_90", "cluster_m": 2, "cluster_n": 1, "dtype": "int8", "dtype_b": "int8", "layout": "nt", "stages": 0, "tile_k": 256, "tile_m": 384, "tile_n": 48}
#include "cutlass/cutlass.h"
#include "cutlass/gemm/collective/collective_builder.hpp"
#include "cutlass/gemm/device/gemm_universal_adapter.h"
#include "cutlass/gemm/kernel/gemm_universal.hpp"
#include "cutlass/epilogue/collective/collective_builder.hpp"

using ElemA = int8_t;
using ElemB = int8_t;
using ElemCD = int8_t;
using Acc  = int32_t;
using TileShape    = cute::Shape<cute::_384, cute::_48, cute::_256>;
using ClusterShape = cute::Shape<cute::_2, cute::_1, cute::_1>;

using CollectiveEpilogue = typename cutlass::epilogue::collective::CollectiveBuilder<
    cutlass::arch::Sm90, cutlass::arch::OpClassTensorOp,
    TileShape, ClusterShape,
    cutlass::epilogue::collective::EpilogueTileAuto,
    Acc, Acc,
    ElemCD, cutlass::layout::RowMajor, 128 / cutlass::sizeof_bits<ElemCD>::value,
    ElemCD, cutlass::layout::RowMajor, 128 / cutlass::sizeof_bits<ElemCD>::value,
    cutlass::epilogue::collective::EpilogueScheduleAuto
  >::CollectiveOp;

using CollectiveMainloop = typename cutlass::gemm::collective::CollectiveBuilder<
    cutlass::arch::Sm90, cutlass::arch::OpClassTensorOp,
    ElemA, cutlass::layout::RowMajor, 128 / cutlass::sizeof_bits<ElemA>::value,
    ElemB, cutlass::layout::ColumnMajor, 128 / cutlass::sizeof_bits<ElemB>::value,
    Acc,
    TileShape, ClusterShape,
    cutlass::gemm::collective::StageCountAutoCarveout<static_cast<int>(sizeof(typename CollectiveEpilogue::SharedStorage))>,
    cutlass::gemm::collective::KernelScheduleAuto
  >::CollectiveOp;

using GemmKernel = cutlass::gemm::kernel::GemmUniversal<
    cute::Shape<int,int,int,int>,
    CollectiveMainloop,
    CollectiveEpilogue
>;
using Gemm = cutlass::gemm::device::GemmUniversalAdapter<GemmKernel>;

// Force the device kernel symbol into the cubin without needing a host main.
auto* _anchor = &cutlass::device_kernel<GemmKernel>;


// ===== COMPILED SASS (sm_90a) =====

	.target	sm_90a

	.elftype	@"ET_EXEC"


//--------------------- .note.nv.tkinfo           --------------------------
	.section	.note.nv.tkinfo,"",@"SHT_NOTE"
	.sectionflags	@"SHF_NOTE_NV_TKINFO"
	.tkinfo
        /*0018*/ 	.word	0x00000002
        /*0030*/ 	.string	""
        /*0030*/ 	.string	"ptxas"
        /*0030*/ 	.string	"Cuda compilation tools, release 13.0, V13.0.88"
        /*0030*/ 	.string	"Build cuda_13.0.r13.0/compiler.36424714_0"
        /*0030*/ 	.string	"-arch sm_90a -m 64 "



//--------------------- .note.nv.cuinfo           --------------------------
	.section	.note.nv.cuinfo,"",@"SHT_NOTE"
	.sectionflags	@"SHF_NOTE_NV_CUINFO"
        /*0018*/ 	.short	0x0002
        /*001a*/ 	.short	0x005a
        /*001c*/ 	.short	0x0082
	.zero		2


//--------------------- .nv.info                  --------------------------
	.section	.nv.info,"",@"SHT_CUDA_INFO"
	.align	4


	//----- nvinfo : EIATTR_REGCOUNT
	.align		4
        /*0000*/ 	.byte	0x04, 0x2f
        /*0002*/ 	.short	(.L_15 - .L_14)
	.align		4
.L_14:
        /*0004*/ 	.word	index@(_ZN7cutlass13device_kernelINS_4gemm6kernel13GemmUniversalIN4cute5tupleIJiiiiEEENS1_10collective13CollectiveMmaINS1_34MainloopSm90TmaGmmaWarpSpecializedILi2ENS5_IJNS4_1CILi2EEENSA_ILi1EEESC_EEENS1_35KernelTmaWarpSpecializedCooperativeEEENS5_IJNSA_ILi384EEENSA_ILi48EEENSA_ILi256EEEEEEaNS5_IJlSC_lEEEaSK_NS4_8TiledMMAINS4_8MMA_AtomIJNS4_4SM904GMMA26MMA_64x16x32_S32S8S8_SS_TNEEEENS4_6LayoutISD_NS5_IJSC_NSA_ILi0EEESS_EEEEENS5_IJNS4_10UnderscoreESV_SV_EEEEENS4_13SM90_TMA_LOADENS4_14ComposedLayoutINS4_7SwizzleILi3ELi4ELi3EEENS4_18smem_ptr_flag_bitsILi8EEENSR_INS5_IJNSA_ILi8EEENSA_ILi128EEEEEENS5_IJS15_SC_EEEEEEEvNS4_8identityENS4_23SM90_TMA_LOAD_MULTICASTES19_vS1A_EENS_8epilogue10collective6detail29Sm90TmaWarpSpecializedAdapterINS1E_15DefaultEpilogueIaSK_SK_NS1D_6thread17LinearCombinationIaLi1EiiLNS1I_9ScaleType4KindE0ELNS_15FloatRoundStyleE2EaEENS1_15EpilogueDefaultEEEEEvvEEEEvNT_6ParamsE)
        /*0008*/ 	.word	0x000000a8


	//----- nvinfo : EIATTR_FRAME_SIZE
	.align		4
.L_15:
        /*000c*/ 	.byte	0x04, 0x11
        /*000e*/ 	.short	(.L_17 - .L_16)
	.align		4
.L_16:
        /*0010*/ 	.word	index@(_ZN7cutlass13device_kernelINS_4gemm6kernel13GemmUniversalIN4cute5tupleIJiiiiEEENS1_10collective13CollectiveMmaINS1_34MainloopSm90TmaGmmaWarpSpecializedILi2ENS5_IJNS4_1CILi2EEENSA_ILi1EEESC_EEENS1_35KernelTmaWarpSpecializedCooperativeEEENS5_IJNSA_ILi384EEENSA_ILi48EEENSA_ILi256EEEEEEaNS5_IJlSC_lEEEaSK_NS4_8TiledMMAINS4_8MMA_AtomIJNS4_4SM904GMMA26MMA_64x16x32_S32S8S8_SS_TNEEEENS4_6LayoutISD_NS5_IJSC_NSA_ILi0EEESS_EEEEENS5_IJNS4_10UnderscoreESV_SV_EEEEENS4_13SM90_TMA_LOADENS4_14ComposedLayoutINS4_7SwizzleILi3ELi4ELi3EEENS4_18smem_ptr_flag_bitsILi8EEENSR_INS5_IJNSA_ILi8EEENSA_ILi128EEEEEENS5_IJS15_SC_EEEEEEEvNS4_8identityENS4_23SM90_TMA_LOAD_MULTICASTES19_vS1A_EENS_8epilogue10collective6detail29Sm90TmaWarpSpecializedAdapterINS1E_15DefaultEpilogueIaSK_SK_NS1D_6thread17LinearCombinationIaLi1EiiLNS1I_9ScaleType4KindE0ELNS_15FloatRoundStyleE2EaEENS1_15EpilogueDefaultEEEEEvvEEEEvNT_6ParamsE)
        /*0014*/ 	.word	0x00000000


	//----- nvinfo : EIATTR_MIN_STACK_SIZE
	.align		4
.L_17:
        /*0018*/ 	.byte	0x04, 0x12
        /*001a*/ 	.short	(.L_19 - .L_18)
	.align		4
.L_18:
        /*001c*/ 	.word	index@(_ZN7cutlass13device_kernelINS_4gemm6kernel13GemmUniversalIN4cute5tupleIJiiiiEEENS1_10collective13CollectiveMmaINS1_34MainloopSm90TmaGmmaWarpSpecializedILi2ENS5_IJNS4_1CILi2EEENSA_ILi1EEESC_EEENS1_35KernelTmaWarpSpecializedCooperativeEEENS5_IJNSA_ILi384EEENSA_ILi48EEENSA_ILi256EEEEEEaNS5_IJlSC_lEEEaSK_NS4_8TiledMMAINS4_8MMA_AtomIJNS4_4SM904GMMA26MMA_64x16x32_S32S8S8_SS_TNEEEENS4_6LayoutISD_NS5_IJSC_NSA_ILi0EEESS_EEEEENS5_IJNS4_10UnderscoreESV_SV_EEEEENS4_13SM90_TMA_LOADENS4_14ComposedLayoutINS4_7SwizzleILi3ELi4ELi3EEENS4_18smem_ptr_flag_bitsILi8EEENSR_INS5_IJNSA_ILi8EEENSA_ILi128EEEEEENS5_IJS15_SC_EEEEEEEvNS4_8identityENS4_23SM90_TMA_LOAD_MULTICASTES19_vS1A_EENS_8epilogue10collective6detail29Sm90TmaWarpSpecializedAdapterINS1E_15DefaultEpilogueIaSK_SK_NS1D_6thread17LinearCombinationIaLi1EiiLNS1I_9ScaleType4KindE0ELNS_15FloatRoundStyleE2EaEENS1_15EpilogueDefaultEEEEEvvEEEEvNT_6ParamsE)
        /*0020*/ 	.word	0x00000000
.L_19:


//--------------------- .nv.compat                --------------------------
	.section	.nv.compat,"",@"SHT_CUDA_COMPAT_INFO"
	.align	4
        /*0000*/ 	.byte	0x02, 0x09, 0x01, 0x00, 0x02, 0x02, 0x04, 0x00, 0x02, 0x05, 0x05, 0x00, 0x03, 0x07, 0x01, 0x01
        /*0010*/ 	.byte	0x02, 0x03, 0x01, 0x00, 0x02, 0x06, 0x01, 0x00, 0x04, 0x0b, 0x08, 0x00, 0x00, 0x00, 0x00, 0x00
        /*0020*/ 	.byte	0x00, 0x00, 0x00, 0x00


//--------------------- .nv.info._ZN7cutlass13device_kernelINS_4gemm6kernel13GemmUniversalIN4cute5tupleIJiiiiEEENS1_10collective13CollectiveMmaINS1_34MainloopSm90TmaGmmaWarpSpecializedILi2ENS5_IJNS4_1CILi2EEENSA_ILi1EEESC_EEENS1_35KernelTmaWarpSpecializedCooperativeEEENS5_IJNSA_ILi384EEENSA_ILi48EEENSA_ILi256EEEEEEaNS5_IJlSC_lEEEaSK_NS4_8TiledMMAINS4_8MMA_AtomIJNS4_4SM904GMMA26MMA_64x16x32_S32S8S8_SS_TNEEEENS4_6LayoutISD_NS5_IJSC_NSA_ILi0EEESS_EEEEENS5_IJNS4_10UnderscoreESV_SV_EEEEENS4_13SM90_TMA_LOADENS4_14ComposedLayoutINS4_7SwizzleILi3ELi4ELi3EEENS4_18smem_ptr_flag_bitsILi8EEENSR_INS5_IJNSA_ILi8EEENSA_ILi128EEEEEENS5_IJS15_SC_EEEEEEEvNS4_8identityENS4_23SM90_TMA_LOAD_MULTICASTES19_vS1A_EENS_8epilogue10collective6detail29Sm90TmaWarpSpecializedAdapterINS1E_15DefaultEpilogueIaSK_SK_NS1D_6thread17LinearCombinationIaLi1EiiLNS1I_9ScaleType4KindE0ELNS_15FloatRoundStyleE2EaEENS1_15EpilogueDefaultEEEEEvvEEEEvNT_6ParamsE --------------------------
	.section	.nv.info._ZN7cutlass13device_kernelINS_4gemm6kernel13GemmUniversalIN4cute5tupleIJiiiiEEENS1_10collective13CollectiveMmaINS1_34MainloopSm90TmaGmmaWarpSpecializedILi2ENS5_IJNS4_1CILi2EEENSA_ILi1EEESC_EEENS1_35KernelTmaWarpSpecializedCooperativeEEENS5_IJNSA_ILi384EEENSA_ILi48EEENSA_ILi256EEEEEEaNS5_IJlSC_lEEEaSK_NS4_8TiledMMAINS4_8MMA_AtomIJNS4_4SM904GMMA26MMA_64x16x32_S32S8S8_SS_TNEEEENS4_6LayoutISD_NS5_IJSC_NSA_ILi0EEESS_EEEEENS5_IJNS4_10UnderscoreESV_SV_EEEEENS4_13SM90_TMA_LOADENS4_14ComposedLayoutINS4_7SwizzleILi3ELi4ELi3EEENS4_18smem_ptr_flag_bitsILi8EEENSR_INS5_IJNSA_ILi8EEENSA_ILi128EEEEEENS5_IJS15_SC_EEEEEEEvNS4_8identityENS4_23SM90_TMA_LOAD_MULTICASTES19_vS1A_EENS_8epilogue10collective6detail29Sm90TmaWarpSpecializedAdapterINS1E_15DefaultEpilogueIaSK_SK_NS1D_6thread17LinearCombinationIaLi1EiiLNS1I_9ScaleType4KindE0ELNS_15FloatRoundStyleE2EaEENS1_15EpilogueDefaultEEEEEvvEEEEvNT_6ParamsE,"",@"SHT_CUDA_INFO"
	.sectionflags	@""
	.align	4


	//----- nvinfo : EIATTR_CUDA_API_VERSION
	.align		4
        /*0000*/ 	.byte	0x04, 0x37
        /*0002*/ 	.short	(.L_21 - .L_20)
.L_20:
        /*0004*/ 	.word	0x00000082


	//----- nvinfo : EIATTR_KPARAM_INFO
	.align		4
.L_21:
        /*0008*/ 	.byte	0x04, 0x17
        /*000a*/ 	.short	(.L_23 - .L_22)
.L_22:
        /*000c*/ 	.word	0x00000000
        /*0010*/ 	.short	0x0000
        /*0012*/ 	.short	0x0070
        /*0014*/ 	.byte	0x00, 0xf0, 0x01, 0x10


	//----- nvinfo : EIATTR_SPARSE_MMA_MASK
	.align		4
.L_23:
        /*0018*/ 	.byte	0x03, 0x50
        /*001a*/ 	.short	0x0000


	//----- nvinfo : EIATTR_MAXREG_COUNT
	.align		4
        /*001c*/ 	.byte	0x03, 0x1b
        /*001e*/ 	.short	0x00a8


	//----- nvinfo : EIATTR_NUM_BARRIERS
	.align		4
        /*0020*/ 	.byte	0x02, 0x4c
        /*0022*/ 	.byte	0x01
	.zero		1


	//----- nvinfo : EIATTR_EXTERNS
	.align		4
        /*0024*/ 	.byte	0x04, 0x0f
        /*0026*/ 	.short	(.L_25 - .L_24)


	//   ....[0]....
	.align		4
.L_24:
        /*0028*/ 	.word	index@(__assertfail)


	//----- nvinfo : EIATTR_MERCURY_ISA_VERSION
	.align		4
.L_25:
        /*002c*/ 	.byte	0x03, 0x5f
        /*002e*/ 	.short	0x0101


	//----- nvinfo : EIATTR_INT_WARP_WIDE_INSTR_OFFSETS
	.align		4
        /*0030*/ 	.byte	0x04, 0x31
        /*0032*/ 	.short	(.L_27 - .L_26)


	//   ....[0]....
.L_26:
        /*0034*/ 	.word	0x00000440


	//   ....[1]....
        /*0038*/ 	.word	0x00000470


	//   ....[2]....
        /*003c*/ 	.word	0x00000630


	//   ....[3]....
        /*0040*/ 	.word	0x00004ed0


	//----- nvinfo : EIATTR_COOP_GROUP_MASK_REGIDS
	.align		4
.L_27:
        /*0044*/ 	.byte	0x04, 0x29
        /*0046*/ 	.short	(.L_29 - .L_28)


	//   ....[0]....
.L_28:
        /*0048*/ 	.word	0xffffffff


	//   ....[1]....
        /*004c*/ 	.word	0xffffffff


	//   ....[2]....
        /*0050*/ 	.word	0xffffffff


	//   ....[3]....
        /*0054*/ 	.word	0xffffffff


	//   ....[4]....
        /*0058*/ 	.word	0xffffffff


	//   ....[5]....
        /*005c*/ 	.word	0xffffffff


	//----- nvinfo : EIATTR_COOP_GROUP_INSTR_OFFSETS
	.align		4
.L_29:
        /*0060*/ 	.byte	0x04, 0x28
        /*0062*/ 	.short	(.L_31 - .L_30)


	//   ....[0]....
.L_30:
        /*0064*/ 	.word	0x00000060


	//   ....[1]....
        /*0068*/ 	.word	0x00000070


	//   ....[2]....
        /*006c*/ 	.word	0x00000130


	//   ....[3]....
        /*0070*/ 	.word	0x00000290


	//   ....[4]....
        /*0074*/ 	.word	0x000007b0


	//   ....[5]....
        /*0078*/ 	.word	0x00001260


	//----- nvinfo : EIATTR_REG_RECONFIG
	.align		4
.L_31:
        /*007c*/ 	.byte	0x01, 0x54
	.zero		2


	//----- nvinfo : EIATTR_SYSCALL_OFFSETS
	.align		4
        /*0080*/ 	.byte	0x04, 0x46
        /*0082*/ 	.short	(.L_33 - .L_32)


	//   ....[0]....
.L_32:
        /*0084*/ 	.word	0x00001420


	//----- nvinfo : EIATTR_MBARRIER_INSTR_OFFSETS
	.align		4
.L_33:
        /*0088*/ 	.byte	0x04, 0x39
        /*008a*/ 	.short	(.L_35 - .L_34)


	//   ....[0]....
.L_34:
        /*008c*/ 	.word	0x00000230
        /*0090*/ 	.word	0x000000ff
        /*0094*/ 	.word	0x00000000
        /*0098*/ 	.short	0x0100
        /*009a*/ 	.byte	0x08
	.zero		1


	//   ....[1]....
        /*009c*/ 	.word	0x00000240
        /*00a0*/ 	.word	0x000000ff
        /*00a4*/ 	.word	0x00000010
        /*00a8*/ 	.short	0x0100
        /*00aa*/ 	.byte	0x08
	.zero		1


	//   ....[2]....
        /*00ac*/ 	.word	0x00000250
        /*00b0*/ 	.word	0x000000ff
        /*00b4*/ 	.word	0x00000008
        /*00b8*/ 	.short	0x0100
        /*00ba*/ 	.byte	0x08
	.zero		1


	//   ....[3]....
        /*00bc*/ 	.word	0x00000260
        /*00c0*/ 	.word	0x000000ff
        /*00c4*/ 	.word	0x00000018
        /*00c8*/ 	.short	0x0100
        /*00ca*/ 	.byte	0x08
	.zero		1


	//   ....[4]....
        /*00cc*/ 	.word	0x000006b0
        /*00d0*/ 	.word	0x000000ff
        /*00d4*/ 	.word	0x00000030
        /*00d8*/ 	.short	0x0100
        /*00da*/ 	.byte	0x06
	.zero		1


	//   ....[5]....
        /*00dc*/ 	.word	0x00000740
        /*00e0*/ 	.word	0x000000ff
        /*00e4*/ 	.word	0x00000038
        /*00e8*/ 	.short	0x0100
        /*00ea*/ 	.byte	0x06
	.zero		1


	//   ....[6]....
        /*00ec*/ 	.word	0x000014f0
        /*00f0*/ 	.word	0x00000003
        /*00f4*/ 	.word	0x00000000
        /*00f8*/ 	.short	0x010a
        /*00fa*/ 	.byte	0x3f
	.zero		1


	//   ....[7]....
        /*00fc*/ 	.word	0x00001530
        /*0100*/ 	.word	0x00000003
        /*0104*/ 	.word	0x00000000
        /*0108*/ 	.short	0x010a
        /*010a*/ 	.byte	0x3f
	.zero		1


	//   ....[8]....
        /*010c*/ 	.word	0x000031f0
        /*0110*/ 	.word	0x00000005
        /*0114*/ 	.word	0x00000000
        /*0118*/ 	.short	0x010a
        /*011a*/ 	.byte	0x3f
	.zero		1


	//   ....[9]....
        /*011c*/ 	.word	0x00003230
        /*0120*/ 	.word	0x00000005
        /*0124*/ 	.word	0x00000000
        /*0128*/ 	.short	0x010a
        /*012a*/ 	.byte	0x3f
	.zero		1


	//   ....[10]....
        /*012c*/ 	.word	0x00004d70
        /*0130*/ 	.word	0x00000004
        /*0134*/ 	.word	0x00000000
        /*0138*/ 	.short	0x0101
        /*013a*/ 	.byte	0x3f
	.zero		1


	//   ....[11]....
        /*013c*/ 	.word	0x00004f50
        /*0140*/ 	.word	0x00000000
        /*0144*/ 	.word	0x00000000
        /*0148*/ 	.short	0x0101
        /*014a*/ 	.byte	0x3f
	.zero		1


	//   ....[12]....
        /*014c*/ 	.word	0x0000aa10
        /*0150*/ 	.word	0x00000014
        /*0154*/ 	.word	0x00000010
        /*0158*/ 	.short	0x010a
        /*015a*/ 	.byte	0x3f
	.zero		1


	//   ....[13]....
        /*015c*/ 	.word	0x0000ae90
        /*0160*/ 	.word	0x00000005
        /*0164*/ 	.word	0x00000038
        /*0168*/ 	.short	0x0101
        /*016a*/ 	.byte	0x3f
	.zero		1


	//   ....[14]....
        /*016c*/ 	.word	0x0000b5b0
        /*0170*/ 	.word	0x00000007
        /*0174*/ 	.word	0x00000000
        /*0178*/ 	.short	0x010a
        /*017a*/ 	.byte	0x3f
	.zero		1


	//   ....[15]....
        /*017c*/ 	.word	0x0000b630
        /*0180*/ 	.word	0x00000003
        /*0184*/ 	.word	0x00000000
        /*0188*/ 	.short	0x010a
        /*018a*/ 	.byte	0x3f
	.zero		1


	//   ....[16]....
        /*018c*/ 	.word	0x0000b690
        /*0190*/ 	.word	0x00000003
        /*0194*/ 	.word	0x00000000
        /*0198*/ 	.short	0x010a
        /*019a*/ 	.byte	0x3f
	.zero		1


	//   ....[17]....
        /*019c*/ 	.word	0x0000b6e0
        /*01a0*/ 	.word	0x00000005
        /*01a4*/ 	.word	0x00000000
        /*01a8*/ 	.short	0x010a
        /*01aa*/ 	.byte	0x3f
	.zero		1


	//   ....[18]....
        /*01ac*/ 	.word	0x0000b7b0
        /*01b0*/ 	.word	0x00000014
        /*01b4*/ 	.word	0x00000010
        /*01b8*/ 	.short	0x010a
        /*01ba*/ 	.byte	0x3f
	.zero		1


	//   ....[19]....
        /*01bc*/ 	.word	0x0000b880
        /*01c0*/ 	.word	0x00000007
        /*01c4*/ 	.word	0x00000000
        /*01c8*/ 	.short	0x010a
        /*01ca*/ 	.byte	0x3f
	.zero		1


	//----- nvinfo : EIATTR_NUM_MBARRIERS
	.align		4
.L_35:
        /*01cc*/ 	.byte	0x03, 0x38
        /*01ce*/ 	.short	0x0006


	//----- nvinfo : EIATTR_EXIT_INSTR_OFFSETS
	.align		4
        /*01d0*/ 	.byte	0x04, 0x1c
        /*01d2*/ 	.short	(.L_37 - .L_36)


	//   ....[0]....
.L_36:
        /*01d4*/ 	.word	0x00000920


	//   ....[1]....
        /*01d8*/ 	.word	0x00001130


	//   ....[2]....
        /*01dc*/ 	.word	0x0000a120


	//   ....[3]....
        /*01e0*/ 	.word	0x0000a680


	//   ....[4]....
        /*01e4*/ 	.word	0x0000b680


	//----- nvinfo : EIATTR_MAX_THREADS
	.align		4
.L_37:
        /*01e8*/ 	.byte	0x04, 0x05
        /*01ea*/ 	.short	(.L_39 - .L_38)
.L_38:
        /*01ec*/ 	.word	0x00000180
        /*01f0*/ 	.word	0x00000001
        /*01f4*/ 	.word	0x00000001


	//----- nvinfo : EIATTR_CRS_STACK_SIZE
	.align		4
.L_39:
        /*01f8*/ 	.byte	0x04, 0x1e
        /*01fa*/ 	.short	(.L_41 - .L_40)
.L_40:
        /*01fc*/ 	.word	0x00000000


	//----- nvinfo : EIATTR_CBANK_PARAM_SIZE
	.align		4
.L_41:
        /*0200*/ 	.byte	0x03, 0x19
        /*0202*/ 	.short	0x0470


	//----- nvinfo : EIATTR_PARAM_CBANK
	.align		4
        /*0204*/ 	.byte	0x04, 0x0a
        /*0206*/ 	.short	(.L_43 - .L_42)
	.align		4
.L_42:
        /*0208*/ 	.word	index@(.nv.constant0._ZN7cutlass13device_kernelINS_4gemm6kernel13GemmUniversalIN4cute5tupleIJiiiiEEENS1_10collective13CollectiveMmaINS1_34MainloopSm90TmaGmmaWarpSpecializedILi2ENS5_IJNS4_1CILi2EEENSA_ILi1EEESC_EEENS1_35KernelTmaWarpSpecializedCooperativeEEENS5_IJNSA_ILi384EEENSA_ILi48EEENSA_ILi256EEEEEEaNS5_IJlSC_lEEEaSK_NS4_8TiledMMAINS4_8MMA_AtomIJNS4_4SM904GMMA26MMA_64x16x32_S32S8S8_SS_TNEEEENS4_6LayoutISD_NS5_IJSC_NSA_ILi0EEESS_EEEEENS5_IJNS4_10UnderscoreESV_SV_EEEEENS4_13SM90_TMA_LOADENS4_14ComposedLayoutINS4_7SwizzleILi3ELi4ELi3EEENS4_18smem_ptr_flag_bitsILi8EEENSR_INS5_IJNSA_ILi8EEENSA_ILi128EEEEEENS5_IJS15_SC_EEEEEEEvNS4_8identityENS4_23SM90_TMA_LOAD_MULTICASTES19_vS1A_EENS_8epilogue10collective6detail29Sm90TmaWarpSpecializedAdapterINS1E_15DefaultEpilogueIaSK_SK_NS1D_6thread17LinearCombinationIaLi1EiiLNS1I_9ScaleType4KindE0ELNS_15FloatRoundStyleE2EaEENS1_15EpilogueDefaultEEEEEvvEEEEvNT_6ParamsE)
        /*020c*/ 	.short	0x0210
        /*020e*/ 	.short	0x0470


	//----- nvinfo : EIATTR_SW_WAR
	.align		4
.L_43:
        /*0210*/ 	.byte	0x04, 0x36
        /*0212*/ 	.short	(.L_45 - .L_44)
.L_44:
        /*0214*/ 	.word	0x00000008
.L_45:


//--------------------- .nv.callgraph             --------------------------
	.section	.nv.callgraph,"",@"SHT_CUDA_CALLGRAPH"
	.align	4
	.sectionentsize	8
	.align		4
        /*0000*/ 	.word	0x00000000
	.align		4
        /*0004*/ 	.word	0xffffffff
	.align		4
        /*0008*/ 	.word	index@(_ZN7cutlass13device_kernelINS_4gemm6kernel13GemmUniversalIN4cute5tupleIJiiiiEEENS1_10collective13CollectiveMmaINS1_34MainloopSm90TmaGmmaWarpSpecializedILi2ENS5_IJNS4_1CILi2EEENSA_ILi1EEESC_EEENS1_35KernelTmaWarpSpecializedCooperativeEEENS5_IJNSA_ILi384EEENSA_ILi48EEENSA_ILi256EEEEEEaNS5_IJlSC_lEEEaSK_NS4_8TiledMMAINS4_8MMA_AtomIJNS4_4SM904GMMA26MMA_64x16x32_S32S8S8_SS_TNEEEENS4_6LayoutISD_NS5_IJSC_NSA_ILi0EEESS_EEEEENS5_IJNS4_10UnderscoreESV_SV_EEEEENS4_13SM90_TMA_LOADENS4_14ComposedLayoutINS4_7SwizzleILi3ELi4ELi3EEENS4_18smem_ptr_flag_bitsILi8EEENSR_INS5_IJNSA_ILi8EEENSA_ILi128EEEEEENS5_IJS15_SC_EEEEEEEvNS4_8identityENS4_23SM90_TMA_LOAD_MULTICASTES19_vS1A_EENS_8epilogue10collective6detail29Sm90TmaWarpSpecializedAdapterINS1E_15DefaultEpilogueIaSK_SK_NS1D_6thread17LinearCombinationIaLi1EiiLNS1I_9ScaleType4KindE0ELNS_15FloatRoundStyleE2EaEENS1_15EpilogueDefaultEEEEEvvEEEEvNT_6ParamsE)
	.align		4
        /*000c*/ 	.word	index@(__assertfail)
	.align		4
        /*0010*/ 	.word	0x00000000
	.align		4
        /*0014*/ 	.word	0xfffffffe
	.align		4
        /*0018*/ 	.word	0x00000000
	.align		4
        /*001c*/ 	.word	0xfffffffd
	.align		4
        /*0020*/ 	.word	0x00000000
	.align		4
        /*0024*/ 	.word	0xfffffffc


//--------------------- .nv.constant4             --------------------------
	.section	.nv.constant4,"a",@progbits
	.align	8
	.align		8
.nv.constant4:
        /*0000*/ 	.dword	__assertfail
	.align		8
        /*0008*/ 	.dword	__unnamed_1
	.align		8
        /*0010*/ 	.dword	_ZN39_INTERNAL_caf4361f_4_k_cu_73bd8f4c_93604cuda3std3__45__cpo5beginE
	.align		8
        /*0018*/ 	.dword	_ZN39_INTERNAL_caf4361f_4_k_cu_73bd8f4c_93604cuda3std3__45__cpo3endE
	.align		8
        /*0020*/ 	.dword	_ZN39_INTERNAL_caf4361f_4_k_cu_73bd8f4c_93604cuda3std3__45__cpo6cbeginE
	.align		8
        /*0028*/ 	.dword	_ZN39_INTERNAL_caf4361f_4_k_cu_73bd8f4c_93604cuda3std3__45__cpo4cendE
	.align		8
        /*0030*/ 	.dword	_ZN39_INTERNAL_caf4361f_4_k_cu_73bd8f4c_93604cuda3std3__441_GLOBAL__N__caf4361f_4_k_cu_73bd8f4c_93606ignoreE
	.align		8
        /*0038*/ 	.dword	_ZN39_INTERNAL_caf4361f_4_k_cu_73bd8f4c_93604cuda3std3__419piecewise_constructE
	.align		8
        /*0040*/ 	.dword	_ZN39_INTERNAL_caf4361f_4_k_cu_73bd8f4c_93604cuda3std3__48in_placeE
	.align		8
        /*0048*/ 	.dword	_ZN39_INTERNAL_caf4361f_4_k_cu_73bd8f4c_93604cuda3std6ranges3__45__cpo4swapE
	.align		8
        /*0050*/ 	.dword	_ZN39_INTERNAL_caf4361f_4_k_cu_73bd8f4c_93604cuda3std6ranges3__45__cpo9iter_moveE
	.align		8
        /*0058*/ 	.dword	_ZN39_INTERNAL_caf4361f_4_k_cu_73bd8f4c_93604cute7productE
	.align		8
        /*0060*/ 	.dword	_ZN39_INTERNAL_caf4361f_4_k_cu_73bd8f4c_93604cute1_E
	.align		8
        /*0068*/ 	.dword	$str$22
	.align		8
        /*0070*/ 	.dword	$str$23


//--------------------- .text._ZN7cutlass13device_kernelINS_4gemm6kernel13GemmUniversalIN4cute5tupleIJiiiiEEENS1_10collective13CollectiveMmaINS1_34MainloopSm90TmaGmmaWarpSpecializedILi2ENS5_IJNS4_1CILi2EEENSA_ILi1EEESC_EEENS1_35KernelTmaWarpSpecializedCooperativeEEENS5_IJNSA_ILi384EEENSA_ILi48EEENSA_ILi256EEEEEEaNS5_IJlSC_lEEEaSK_NS4_8TiledMMAINS4_8MMA_AtomIJNS4_4SM904GMMA26MMA_64x16x32_S32S8S8_SS_TNEEEENS4_6LayoutISD_NS5_IJSC_NSA_ILi0EEESS_EEEEENS5_IJNS4_10UnderscoreESV_SV_EEEEENS4_13SM90_TMA_LOADENS4_14ComposedLayoutINS4_7SwizzleILi3ELi4ELi3EEENS4_18smem_ptr_flag_bitsILi8EEENSR_INS5_IJNSA_ILi8EEENSA_ILi128EEEEEENS5_IJS15_SC_EEEEEEEvNS4_8identityENS4_23SM90_TMA_LOAD_MULTICASTES19_vS1A_EENS_8epilogue10collective6detail29Sm90TmaWarpSpecializedAdapterINS1E_15DefaultEpilogueIaSK_SK_NS1D_6thread17LinearCombinationIaLi1EiiLNS1I_9ScaleType4KindE0ELNS_15FloatRoundStyleE2EaEENS1_15EpilogueDefaultEEEEEvvEEEEvNT_6ParamsE --------------------------
	.section	.text._ZN7cutlass13device_kernelINS_4gemm6kernel13GemmUniversalIN4cute5tupleIJiiiiEEENS1_10collective13CollectiveMmaINS1_34MainloopSm90TmaGmmaWarpSpecializedILi2ENS5_IJNS4_1CILi2EEENSA_ILi1EEESC_EEENS1_35KernelTmaWarpSpecializedCooperativeEEENS5_IJNSA_ILi384EEENSA_ILi48EEENSA_ILi256EEEEEEaNS5_IJlSC_lEEEaSK_NS4_8TiledMMAINS4_8MMA_AtomIJNS4_4SM904GMMA26MMA_64x16x32_S32S8S8_SS_TNEEEENS4_6LayoutISD_NS5_IJSC_NSA_ILi0EEESS_EEEEENS5_IJNS4_10UnderscoreESV_SV_EEEEENS4_13SM90_TMA_LOADENS4_14ComposedLayoutINS4_7SwizzleILi3ELi4ELi3EEENS4_18smem_ptr_flag_bitsILi8EEENSR_INS5_IJNSA_ILi8EEENSA_ILi128EEEEEENS5_IJS15_SC_EEEEEEEvNS4_8identityENS4_23SM90_TMA_LOAD_MULTICASTES19_vS1A_EENS_8epilogue10collective6detail29Sm90TmaWarpSpecializedAdapterINS1E_15DefaultEpilogueIaSK_SK_NS1D_6thread17LinearCombinationIaLi1EiiLNS1I_9ScaleType4KindE0ELNS_15FloatRoundStyleE2EaEENS1_15EpilogueDefaultEEEEEvvEEEEvNT_6ParamsE,"ax",@progbits
	.align	128
.text._ZN7cutlass13device_kernelINS_4gemm6kernel13GemmUniversalIN4cute5tupleIJiiiiEEENS1_10collective13CollectiveMmaINS1_34MainloopSm90TmaGmmaWarpSpecializedILi2ENS5_IJNS4_1CILi2EEENSA_ILi1EEESC_EEENS1_35KernelTmaWarpSpecializedCooperativeEEENS5_IJNSA_ILi384EEENSA_ILi48EEENSA_ILi256EEEEEEaNS5_IJlSC_lEEEaSK_NS4_8TiledMMAINS4_8MMA_AtomIJNS4_4SM904GMMA26MMA_64x16x32_S32S8S8_SS_TNEEEENS4_6LayoutISD_NS5_IJSC_NSA_ILi0EEESS_EEEEENS5_IJNS4_10UnderscoreESV_SV_EEEEENS4_13SM90_TMA_LOADENS4_14ComposedLayoutINS4_7SwizzleILi3ELi4ELi3EEENS4_18smem_ptr_flag_bitsILi8EEENSR_INS5_IJNSA_ILi8EEENSA_ILi128EEEEEENS5_IJS15_SC_EEEEEEEvNS4_8identityENS4_23SM90_TMA_LOAD_MULTICASTES19_vS1A_EENS_8epilogue10collective6detail29Sm90TmaWarpSpecializedAdapterINS1E_15DefaultEpilogueIaSK_SK_NS1D_6thread17LinearCombinationIaLi1EiiLNS1I_9ScaleType4KindE0ELNS_15FloatRoundStyleE2EaEENS1_15EpilogueDefaultEEEEEvvEEEEvNT_6ParamsE:
        .type           _ZN7cutlass13device_kernelINS_4gemm6kernel13GemmUniversalIN4cute5tupleIJiiiiEEENS1_10collective13CollectiveMmaINS1_34MainloopSm90TmaGmmaWarpSpecializedILi2ENS5_IJNS4_1CILi2EEENSA_ILi1EEESC_EEENS1_35KernelTmaWarpSpecializedCooperativeEEENS5_IJNSA_ILi384EEENSA_ILi48EEENSA_ILi256EEEEEEaNS5_IJlSC_lEEEaSK_NS4_8TiledMMAINS4_8MMA_AtomIJNS4_4SM904GMMA26MMA_64x16x32_S32S8S8_SS_TNEEEENS4_6LayoutISD_NS5_IJSC_NSA_ILi0EEESS_EEEEENS5_IJNS4_10UnderscoreESV_SV_EEEEENS4_13SM90_TMA_LOADENS4_14ComposedLayoutINS4_7SwizzleILi3ELi4ELi3EEENS4_18smem_ptr_flag_bitsILi8EEENSR_INS5_IJNSA_ILi8EEENSA_ILi128EEEEEENS5_IJS15_SC_EEEEEEEvNS4_8identityENS4_23SM90_TMA_LOAD_MULTICASTES19_vS1A_EENS_8epilogue10collective6detail29Sm90TmaWarpSpecializedAdapterINS1E_15DefaultEpilogueIaSK_SK_NS1D_6thread17LinearCombinationIaLi1EiiLNS1I_9ScaleType4KindE0ELNS_15FloatRoundStyleE2EaEENS1_15EpilogueDefaultEEEEEvvEEEEvNT_6ParamsE,@function
        .size           _ZN7cutlass13device_kernelINS_4gemm6kernel13GemmUniversalIN4cute5tupleIJiiiiEEENS1_10collective13CollectiveMmaINS1_34MainloopSm90TmaGmmaWarpSpecializedILi2ENS5_IJNS4_1CILi2EEENSA_ILi1EEESC_EEENS1_35KernelTmaWarpSpecializedCooperativeEEENS5_IJNSA_ILi384EEENSA_ILi48EEENSA_ILi256EEEEEEaNS5_IJlSC_lEEEaSK_NS4_8TiledMMAINS4_8MMA_AtomIJNS4_4SM904GMMA26MMA_64x16x32_S32S8S8_SS_TNEEEENS4_6LayoutISD_NS5_IJSC_NSA_ILi0EEESS_EEEEENS5_IJNS4_10UnderscoreESV_SV_EEEEENS4_13SM90_TMA_LOADENS4_14ComposedLayoutINS4_7SwizzleILi3ELi4ELi3EEENS4_18smem_ptr_flag_bitsILi8EEENSR_INS5_IJNSA_ILi8EEENSA_ILi128EEEEEENS5_IJS15_SC_EEEEEEEvNS4_8identityENS4_23SM90_TMA_LOAD_MULTICASTES19_vS1A_EENS_8epilogue10collective6detail29Sm90TmaWarpSpecializedAdapterINS1E_15DefaultEpilogueIaSK_SK_NS1D_6thread17LinearCombinationIaLi1EiiLNS1I_9ScaleType4KindE0ELNS_15FloatRoundStyleE2EaEENS1_15EpilogueDefaultEEEEEvvEEEEvNT_6ParamsE,(.L_x_213 - _ZN7cutlass13device_kernelINS_4gemm6kernel13GemmUniversalIN4cute5tupleIJiiiiEEENS1_10collective13CollectiveMmaINS1_34MainloopSm90TmaGmmaWarpSpecializedILi2ENS5_IJNS4_1CILi2EEENSA_ILi1EEESC_EEENS1_35KernelTmaWarpSpecializedCooperativeEEENS5_IJNSA_ILi384EEENSA_ILi48EEENSA_ILi256EEEEEEaNS5_IJlSC_lEEEaSK_NS4_8TiledMMAINS4_8MMA_AtomIJNS4_4SM904GMMA26MMA_64x16x32_S32S8S8_SS_TNEEEENS4_6LayoutISD_NS5_IJSC_NSA_ILi0EEESS_EEEEENS5_IJNS4_10UnderscoreESV_SV_EEEEENS4_13SM90_TMA_LOADENS4_14ComposedLayoutINS4_7SwizzleILi3ELi4ELi3EEENS4_18smem_ptr_flag_bitsILi8EEENSR_INS5_IJNSA_ILi8EEENSA_ILi128EEEEEENS5_IJS15_SC_EEEEEEEvNS4_8identityENS4_23SM90_TMA_LOAD_MULTICASTES19_vS1A_EENS_8epilogue10collective6detail29Sm90TmaWarpSpecializedAdapterINS1E_15DefaultEpilogueIaSK_SK_NS1D_6thread17LinearCombinationIaLi1EiiLNS1I_9ScaleType4KindE0ELNS_15FloatRoundStyleE2EaEENS1_15EpilogueDefaultEEEEEvvEEEEvNT_6ParamsE)
        .other          _ZN7cutlass13device_kernelINS_4gemm6kernel13GemmUniversalIN4cute5tupleIJiiiiEEENS1_10collective13CollectiveMmaINS1_34MainloopSm90TmaGmmaWarpSpecializedILi2ENS5_IJNS4_1CILi2EEENSA_ILi1EEESC_EEENS1_35KernelTmaWarpSpecializedCooperativeEEENS5_IJNSA_ILi384EEENSA_ILi48EEENSA_ILi256EEEEEEaNS5_IJlSC_lEEEaSK_NS4_8TiledMMAINS4_8MMA_AtomIJNS4_4SM904GMMA26MMA_64x16x32_S32S8S8_SS_TNEEEENS4_6LayoutISD_NS5_IJSC_NSA_ILi0EEESS_EEEEENS5_IJNS4_10UnderscoreESV_SV_EEEEENS4_13SM90_TMA_LOADENS4_14ComposedLayoutINS4_7SwizzleILi3ELi4ELi3EEENS4_18smem_ptr_flag_bitsILi8EEENSR_INS5_IJNSA_ILi8EEENSA_ILi128EEEEEENS5_IJS15_SC_EEEEEEEvNS4_8identityENS4_23SM90_TMA_LOAD_MULTICASTES19_vS1A_EENS_8epilogue10collective6detail29Sm90TmaWarpSpecializedAdapterINS1E_15DefaultEpilogueIaSK_SK_NS1D_6thread17LinearCombinationIaLi1EiiLNS1I_9ScaleType4KindE0ELNS_15FloatRoundStyleE2EaEENS1_15EpilogueDefaultEEEEEvvEEEEvNT_6ParamsE,@"STO_CUDA_ENTRY STV_DEFAULT"
_ZN7cutlass13device_kernelINS_4gemm6kernel13GemmUniversalIN4cute5tupleIJiiiiEEENS1_10collective13CollectiveMmaINS1_34MainloopSm90TmaGmmaWarpSpecializedILi2ENS5_IJNS4_1CILi2EEENSA_ILi1EEESC_EEENS1_35KernelTmaWarpSpecializedCooperativeEEENS5_IJNSA_ILi384EEENSA_ILi48EEENSA_ILi256EEEEEEaNS5_IJlSC_lEEEaSK_NS4_8TiledMMAINS4_8MMA_AtomIJNS4_4SM904GMMA26MMA_64x16x32_S32S8S8_SS_TNEEEENS4_6LayoutISD_NS5_IJSC_NSA_ILi0EEESS_EEEEENS5_IJNS4_10UnderscoreESV_SV_EEEEENS4_13SM90_TMA_LOADENS4_14ComposedLayoutINS4_7SwizzleILi3ELi4ELi3EEENS4_18smem_ptr_flag_bitsILi8EEENSR_INS5_IJNSA_ILi8EEENSA_ILi128EEEEEENS5_IJS15_SC_EEEEEEEvNS4_8identityENS4_23SM90_TMA_LOAD_MULTICASTES19_vS1A_EENS_8epilogue10collective6detail29Sm90TmaWarpSpecializedAdapterINS1E_15DefaultEpilogueIaSK_SK_NS1D_6thread17LinearCombinationIaLi1EiiLNS1I_9ScaleType4KindE0ELNS_15FloatRoundStyleE2EaEENS1_15EpilogueDefaultEEEEEvvEEEEvNT_6ParamsE:
[----:B------:R-:W0:Y:S01]  /*0000*/  LDC R1, c[0x0][0x28] ;  /* 0x00000a00ff017b82 */ /* 0x000e220000000800 */
[----:B------:R-:W1:Y:S01]  /*0010*/  S2R R18, SR_TID.X ;  /* 0x0000000000127919 */ /* 0x000e620000002100 */
[----:B------:R-:W-:Y:S01]  /*0020*/  ELECT P0, URZ, PT ;  /* 0x00000000003f782f */ /* 0x000fe20003800000 */
[----:B------:R-:W-:Y:S01]  /*0030*/  BSSY B0, `(.L_x_0) ;  /* 0x000000f000007945 */ /* 0x000fe20003800000 */
[--C-:B-1----:R-:W-:Y:S02]  /*0040*/  SHF.R.U32.HI R0, RZ, 0x5, R18.reuse ;  /* 0x00000005ff007819 */ /* 0x102fe40000011612 */
[----:B------:R-:W-:-:S03]  /*0050*/  SHF.R.U32.HI R3, RZ, 0x7, R18 ;  /* 0x00000007ff037819 */ /* 0x000fc60000011612 */
[----:B------:R-:W1:Y:S04]  /*0060*/  SHFL.IDX PT, R2, R0, RZ, 0x1f ;  /* 0x00001fff00027589 */ /* 0x000e6800000e0000 */
[----:B------:R2:W3:Y:S01]  /*0070*/  SHFL.IDX PT, R5, R3, RZ, 0x1f ;  /* 0x00001fff03057589 */ /* 0x0004e200000e0000 */
[----:B-1----:R-:W-:-:S13]  /*0080*/  ISETP.NE.OR P0, PT, R2, RZ, !P0 ;  /* 0x000000ff0200720c */ /* 0x002fda0004705670 */
[----:B0-23--:R-:W-:Y:S05]  /*0090*/  @P0 BRA `(.L_x_1) ;  /* 0x0000000000200947 */ /* 0x00dfea0003800000 */
[----:B------:R-:W-:Y:S02]  /*00a0*/  ULDC.64 UR4, c[0x0][0x198] ;  /* 0x0000660000047ab9 */ /* 0x000fe40000000a00 */
[----:B------:R-:W-:Y:S02]  /*00b0*/  UIADD3 UR6, UP0, UR4, 0xf0, URZ ;  /* 0x000000f004067890 */ /* 0x000fe4000ff1e03f */
[----:B------:R-:W-:Y:S02]  /*00c0*/  UIADD3 UR4, UP1, UR4, 0x1f0, URZ ;  /* 0x000001f004047890 */ /* 0x000fe4000ff3e03f */
[----:B------:R-:W-:Y:S02]  /*00d0*/  UIADD3.X UR7, URZ, UR5, URZ, UP0, !UPT ;  /* 0x000000053f077290 */ /* 0x000fe400087fe43f */
[----:B------:R-:W-:-:S07]  /*00e0*/  UIADD3.X UR5, URZ, UR5, URZ, UP1, !UPT ;  /* 0x000000053f057290 */ /* 0x000fce0008ffe43f */
[----:B------:R0:W-:Y:S02]  /*00f0*/  UTMACCTL.PF [UR6] ;  /* 0x00000000060079b9 */ /* 0x0001e40008040000 */
[----:B------:R0:W-:Y:S02]  /*0100*/  UTMACCTL.PF [UR4] ;  /* 0x00000000040079b9 */ /* 0x0001e40008040000 */
[----:B0-----:R-:W-:Y:S01]  /*0110*/  NOP ;  /* 0x0000000000007918 */ /* 0x001fe20000000000 */
.L_x_1:
[----:B------:R-:W-:Y:S05]  /*0120*/  BSYNC B0 ;  /* 0x0000000000007941 */ /* 0x000fea0003800000 */
.L_x_0:
[----:B------:R-:W0:Y:S02]  /*0130*/  SHFL.IDX PT, R3, R0, RZ, 0x1f ;  /* 0x00001fff00037589 */ /* 0x000e2400000e0000 */
[----:B0-----:R-:W-:-:S13]  /*0140*/  ISETP.NE.AND P0, PT, R3, RZ, PT ;  /* 0x000000ff0300720c */ /* 0x001fda0003f05270 */
[----:B------:R-:W-:Y:S05]  /*0150*/  @P0 BRA `(.L_x_2) ;  /* 0x0000000000480947 */ /* 0x000fea0003800000 */
[----:B------:R-:W0:Y:S01]  /*0160*/  S2UR UR8, SR_CgaCtaId ;  /* 0x00000000000879c3 */ /* 0x000e220000008800 */
[----:B------:R-:W-:Y:S01]  /*0170*/  UMOV UR4, 0x400 ;  /* 0x0000040000047882 */ /* 0x000fe20000000000 */
[----:B------:R-:W-:Y:S01]  /*0180*/  UMOV UR5, 0x1 ;  /* 0x0000000100057882 */ /* 0x000fe20000000000 */
[----:B------:R-:W-:Y:S01]  /*0190*/  UMOV UR6, 0x4 ;  /* 0x0000000400067882 */ /* 0x000fe20000000000 */
[----:B------:R-:W-:Y:S01]  /*01a0*/  ELECT P0, URZ, PT ;  /* 0x00000000003f782f */ /* 0x000fe20003800000 */
[----:B------:R-:W-:-:S04]  /*01b0*/  UIADD3 UR6, -UR6, 0x100000, URZ ;  /* 0x0010000006067890 */ /* 0x000fc8000fffe13f */
[----:B------:R-:W-:Y:S02]  /*01c0*/  USHF.L.U32 UR7, UR6, 0xb, URZ ;  /* 0x0000000b06077899 */ /* 0x000fe4000800063f */
[----:B------:R-:W-:Y:S02]  /*01d0*/  USHF.L.U32 UR6, UR6, 0x1, URZ ;  /* 0x0000000106067899 */ /* 0x000fe4000800063f */
[----:B0-----:R-:W-:Y:S02]  /*01e0*/  ULEA UR8, UR8, UR4, 0x18 ;  /* 0x0000000408087291 */ /* 0x001fe4000f8ec03f */
[----:B------:R-:W-:-:S04]  /*01f0*/  UIADD3 UR4, -UR5, 0x100000, URZ ;  /* 0x0010000005047890 */ /* 0x000fc8000fffe13f */
[----:B------:R-:W-:Y:S02]  /*0200*/  USHF.L.U32 UR5, UR4, 0xb, URZ ;  /* 0x0000000b04057899 */ /* 0x000fe4000800063f */
[----:B------:R-:W-:Y:S01]  /*0210*/  USHF.L.U32 UR4, UR4, 0x1, URZ ;  /* 0x0000000104047899 */ /* 0x000fe2000800063f */
[----:B------:R-:W0:Y:S11]  /*0220*/  FENCE.VIEW.ASYNC.S ;  /* 0x00000000000073c6 */ /* 0x000e360000000000 */
[----:B0-----:R0:W1:Y:S01]  /*0230*/  SYNCS.EXCH.64 URZ, [UR8], UR4 ;  /* 0x00000004083f75b2 */ /* 0x0010620008000100 */
[----:B------:R0:W2:Y:S01]  /*0240*/  SYNCS.EXCH.64 URZ, [UR8+0x10], UR6 ;  /* 0x00001006083f75b2 */ /* 0x0000a20008000100 */
[----:B------:R0:W3:Y:S01]  /*0250*/  SYNCS.EXCH.64 URZ, [UR8+0x8], UR4 ;  /* 0x00000804083f75b2 */ /* 0x0000e20008000100 */
[----:B------:R0:W4:Y:S01]  /*0260*/  SYNCS.EXCH.64 URZ, [UR8+0x18], UR6 ;  /* 0x00001806083f75b2 */ /* 0x0001220008000100 */
[----:B------:R-:W-:Y:S01]  /*0270*/  NOP ;  /* 0x0000000000007918 */ /* 0x000fe20000000000 */
.L_x_2:
[----:B------:R-:W-:Y:S01]  /*0280*/  SHF.R.S32.HI R7, RZ, 0x1f, R18 ;  /* 0x0000001fff077819 */ /* 0x000fe20000011412 */
[----:B------:R-:W5:Y:S01]  /*0290*/  SHFL.IDX PT, R0, R0, RZ, 0x1f ;  /* 0x00001fff00007589 */ /* 0x000f6200000e0000 */
[----:B0-----:R-:W0:Y:S01]  /*02a0*/  S2UR UR8, SR_CTAID.X ;  /* 0x00000000000879c3 */ /* 0x001e220000002500 */
[----:B------:R-:W-:Y:S02]  /*02b0*/  ELECT P0, URZ, PT ;  /* 0x00000000003f782f */ /* 0x000fe40003800000 */
[----:B------:R-:W-:Y:S01]  /*02c0*/  LEA.HI R7, R7, R18, RZ, 0x7 ;  /* 0x0000001207077211 */ /* 0x000fe200078f38ff */
[----:B------:R-:W1:Y:S01]  /*02d0*/  S2R R4, SR_CTAID.Y ;  /* 0x0000000000047919 */ /* 0x000e620000002600 */
[----:B------:R-:W-:Y:S01]  /*02e0*/  SHF.R.S32.HI R8, RZ, 0x1f, R3 ;  /* 0x0000001fff087819 */ /* 0x000fe20000011403 */
[----:B------:R-:W-:Y:S01]  /*02f0*/  ULDC UR4, c[0x0][0x150] ;  /* 0x0000540000047ab9 */ /* 0x000fe20000000800 */
[----:B------:R-:W-:Y:S01]  /*0300*/  LOP3.LUT R7, R7, 0xffffff80, RZ, 0xc0, !PT ;  /* 0xffffff8007077812 */ /* 0x000fe200078ec0ff */
[----:B------:R-:W-:Y:S01]  /*0310*/  NOP ;  /* 0x0000000000007918 */ /* 0x000fe20000000000 */
[----:B------:R-:W-:Y:S01]  /*0320*/  LEA.HI R8, R8, R3, RZ, 0x2 ;  /* 0x0000000308087211 */ /* 0x000fe200078f10ff */
[----:B------:R-:W2:Y:S01]  /*0330*/  LDC R10, c[0x0][0x144] ;  /* 0x00005100ff0a7b82 */ /* 0x000ea20000000800 */
[----:B------:R-:W-:Y:S01]  /*0340*/  NOP ;  /* 0x0000000000007918 */ /* 0x000fe20000000000 */
[----:B------:R-:W-:Y:S01]  /*0350*/  IMAD.IADD R6, R18, 0x1, -R7 ;  /* 0x0000000112067824 */ /* 0x000fe200078e0a07 */
[----:B------:R-:W-:Y:S01]  /*0360*/  LOP3.LUT R8, R8, 0x3ffffffc, RZ, 0xc0, !PT ;  /* 0x3ffffffc08087812 */ /* 0x000fe200078ec0ff */
[----:B------:R-:W-:Y:S01]  /*0370*/  IMAD.MOV.U32 R22, RZ, RZ, 0x1 ;  /* 0x00000001ff167424 */ /* 0x000fe200078e00ff */
[----:B------:R-:W-:-:S02]  /*0380*/  ISETP.NE.AND P3, PT, R5, RZ, PT ;  /* 0x000000ff0500720c */ /* 0x000fc40003f65270 */
[----:B------:R-:W-:Y:S01]  /*0390*/  SHF.R.S32.HI R7, RZ, 0x1f, R6 ;  /* 0x0000001fff077819 */ /* 0x000fe20000011406 */
[----:B------:R-:W-:Y:S01]  /*03a0*/  IMAD.IADD R8, R3, 0x1, -R8 ;  /* 0x0000000103087824 */ /* 0x000fe200078e0a08 */
[----:B------:R-:W3:Y:S02]  /*03b0*/  LDC R13, c[0x0][0x140] ;  /* 0x00005000ff0d7b82 */ /* 0x000ee40000000800 */
[----:B------:R-:W-:Y:S02]  /*03c0*/  LEA.HI R7, R7, R6, RZ, 0x3 ;  /* 0x0000000607077211 */ /* 0x000fe400078f18ff */
[----:B-----5:R-:W-:Y:S02]  /*03d0*/  ISETP.NE.OR P0, PT, R0, RZ, !P0 ;  /* 0x000000ff0000720c */ /* 0x020fe40004705670 */
[--C-:B------:R-:W-:Y:S02]  /*03e0*/  SHF.R.S32.HI R0, RZ, 0x3, R7.reuse ;  /* 0x00000003ff007819 */ /* 0x100fe40000011407 */
[----:B------:R-:W-:-:S02]  /*03f0*/  SHF.R.S32.HI R7, RZ, 0x1f, R7 ;  /* 0x0000001fff077819 */ /* 0x000fc40000011407 */
[----:B0-----:R-:W-:Y:S02]  /*0400*/  I2FP.F32.U32 R9, UR8 ;  /* 0x0000000800097c45 */ /* 0x001fe40008201000 */
[----:B------:R-:W-:-:S03]  /*0410*/  LEA.HI R7, R7, R0, RZ, 0x2 ;  /* 0x0000000007077211 */ /* 0x000fc600078f10ff */
[----:B------:R-:W-:Y:S01]  /*0420*/  FMUL R9, R9, UR4 ;  /* 0x0000000409097c20 */ /* 0x000fe20008400000 */
[----:B------:R-:W-:Y:S01]  /*0430*/  LOP3.LUT R7, R7, 0xfffffffc, RZ, 0xc0, !PT ;  /* 0xfffffffc07077812 */ /* 0x000fe200078ec0ff */
[----:B------:R-:W-:Y:S01]  /*0440*/  VOTEU.ALL UP0, P0 ;  /* 0x00000000003f7886 */ /* 0x000fe20000000000 */
[----:B-1----:R-:W-:Y:S01]  /*0450*/  I2FP.F32.U32 R3, R4 ;  /* 0x0000000400037245 */ /* 0x002fe20000201000 */
[----:B------:R-:W-:Y:S01]  /*0460*/  ULDC UR4, c[0x0][0x154] ;  /* 0x0000550000047ab9 */ /* 0x000fe20000000800 */
[----:B------:R-:W-:Y:S01]  /*0470*/  VOTEU.ALL UP1, P0 ;  /* 0x00000000003f7886 */ /* 0x000fe20000020000 */
[----:B------:R-:W0:Y:S01]  /*0480*/  F2I.U32.TRUNC.NTZ R9, R9 ;  /* 0x0000000900097305 */ /* 0x000e22000020f000 */
[----:B------:R-:W-:Y:S01]  /*0490*/  IMAD.IADD R7, R0, 0x1, -R7 ;  /* 0x0000000100077824 */ /* 0x000fe200078e0a07 */
[----:B------:R-:W1:Y:S01]  /*04a0*/  @!UP0 S2UR UR7, SR_CgaCtaId ;  /* 0x00000000000789c3 */ /* 0x000e620000008800 */
[----:B------:R-:W-:Y:S01]  /*04b0*/  FMUL R12, R3, UR4 ;  /* 0x00000004030c7c20 */ /* 0x000fe20008400000 */
[----:B------:R-:W-:Y:S01]  /*04c0*/  UMOV UR4, 0x20 ;  /* 0x0000002000047882 */ /* 0x000fe20000000000 */
[----:B------:R-:W-:Y:S01]  /*04d0*/  IMAD R8, R8, 0x4, R7 ;  /* 0x0000000408087824 */ /* 0x000fe200078e0207 */
[----:B------:R-:W-:Y:S01]  /*04e0*/  @!UP0 UMOV UR6, 0x400 ;  /* 0x0000040000068882 */ /* 0x000fe20000000000 */
[----:B------:R-:W-:-:S04]  /*04f0*/  @!UP0 UIADD3 UR4, -UR4, 0x100000, URZ ;  /* 0x0010000004048890 */ /* 0x000fc8000fffe13f */
[----:B------:R-:W-:Y:S02]  /*0500*/  @!UP0 USHF.L.U32 UR5, UR4, 0xb, URZ ;  /* 0x0000000b04058899 */ /* 0x000fe4000800063f */
[----:B------:R-:W-:Y:S01]  /*0510*/  @!UP0 USHF.L.U32 UR4, UR4, 0x1, URZ ;  /* 0x0000000104048899 */ /* 0x000fe2000800063f */
[----:B---3--:R-:W-:Y:S01]  /*0520*/  ISETP.EQ.U32.AND P2, PT, R13, 0x1, PT ;  /* 0x000000010d00780c */ /* 0x008fe20003f42070 */
[----:B------:R-:W3:Y:S01]  /*0530*/  F2I.U32.TRUNC.NTZ R12, R12 ;  /* 0x0000000c000c7305 */ /* 0x000ee2000020f000 */
[C---:B------:R-:W-:Y:S01]  /*0540*/  LEA.HI R0, R8.reuse, R8, RZ, 0x1 ;  /* 0x0000000808007211 */ /* 0x040fe200078f08ff */
[----:B------:R-:W5:Y:S01]  /*0550*/  LDC R7, c[0x0][0x148] ;  /* 0x00005200ff077b82 */ /* 0x000f620000000800 */
[----:B------:R-:W-:Y:S02]  /*0560*/  IMAD.SHL.U32 R23, R8, 0x4, RZ ;  /* 0x0000000408177824 */ /* 0x000fe400078e00ff */
[----:B------:R-:W-:Y:S01]  /*0570*/  LOP3.LUT R11, R0, 0xfffffffe, RZ, 0xc0, !PT ;  /* 0xfffffffe000b7812 */ /* 0x000fe200078ec0ff */
[----:B0-----:R-:W-:Y:S01]  /*0580*/  IMAD.MOV R15, RZ, RZ, -R9 ;  /* 0x000000ffff0f7224 */ /* 0x001fe200078e0a09 */
[----:B------:R-:W-:-:S02]  /*0590*/  SHF.R.S32.HI R9, RZ, 0x1f, R2 ;  /* 0x0000001fff097819 */ /* 0x000fc40000011402 */
[----:B------:R-:W-:Y:S01]  /*05a0*/  LOP3.LUT R23, R8, 0xc, R23, 0x78, !PT ;  /* 0x0000000c08177812 */ /* 0x000fe200078e7817 */
[----:B--2---:R-:W-:Y:S01]  /*05b0*/  IMAD R3, R10, R15, UR8 ;  /* 0x000000080a037e24 */ /* 0x004fe2000f8e020f */
[----:B------:R-:W-:Y:S01]  /*05c0*/  LEA.HI R9, R9, R2, RZ, 0x2 ;  /* 0x0000000209097211 */ /* 0x000fe200078f10ff */
[----:B------:R-:W-:-:S03]  /*05d0*/  IMAD.IADD R0, R8, 0x1, -R11 ;  /* 0x0000000108007824 */ /* 0x000fc600078e0a0b */
[----:B------:R-:W-:Y:S01]  /*05e0*/  LOP3.LUT R9, R9, 0xfffffffc, RZ, 0xc0, !PT ;  /* 0xfffffffc09097812 */ /* 0x000fe200078ec0ff */
[----:B---3--:R-:W-:Y:S01]  /*05f0*/  IMAD.MOV R24, RZ, RZ, -R12 ;  /* 0x000000ffff187224 */ /* 0x008fe200078e0a0c */
[----:B------:R-:W-:Y:S01]  /*0600*/  ISETP.NE.AND P4, PT, R0, R3, PT ;  /* 0x000000030000720c */ /* 0x000fe20003f85270 */
[----:B-1----:R-:W-:Y:S02]  /*0610*/  @!UP0 ULEA UR6, UR7, UR6, 0x18 ;  /* 0x0000000607068291 */ /* 0x002fe4000f8ec03f */
[----:B------:R-:W-:Y:S01]  /*0620*/  IMAD.IADD R0, R2, 0x1, -R9 ;  /* 0x0000000102007824 */ /* 0x000fe200078e0a09 */
[----:B------:R-:W-:Y:S01]  /*0630*/  VOTEU.ALL UP0, P0 ;  /* 0x00000000003f7886 */ /* 0x000fe20000000000 */
[----:B------:R-:W-:Y:S01]  /*0640*/  LOP3.LUT P0, RZ, R6, 0x7, RZ, 0xc0, !PT ;  /* 0x0000000706ff7812 */ /* 0x000fe2000780c0ff */
[----:B------:R-:W-:Y:S02]  /*0650*/  VIADD R6, R5, 0xffffffff ;  /* 0xffffffff05067836 */ /* 0x000fe40000000000 */
[----:B------:R-:W-:Y:S01]  /*0660*/  ISETP.NE.AND P1, PT, R0, 0x3, PT ;  /* 0x000000030000780c */ /* 0x000fe20003f25270 */
[----:B-----5:R-:W-:Y:S01]  /*0670*/  IMAD R9, R7, R24, R4 ;  /* 0x0000001807097224 */ /* 0x020fe200078e0204 */
[----:B------:R-:W-:-:S02]  /*0680*/  ISETP.LT.U32.AND P0, PT, R23, 0x2, !P0 ;  /* 0x000000021700780c */ /* 0x000fc40004701070 */
[----:B------:R-:W-:Y:S01]  /*0690*/  ISETP.EQ.OR P1, PT, R0, RZ, !P1 ;  /* 0x000000ff0000720c */ /* 0x000fe20004f22670 */
[----:B------:R-:W0:Y:S02]  /*06a0*/  FENCE.VIEW.ASYNC.S ;  /* 0x00000000000073c6 */ /* 0x000e240000000000 */
[----:B0-----:R0:W1:Y:S01]  /*06b0*/  @!UP0 SYNCS.EXCH.64 URZ, [UR6+0x30], UR4 ;  /* 0x00003004063f85b2 */ /* 0x0010620008000100 */
[----:B------:R-:W-:Y:S02]  /*06c0*/  @P4 LEA.HI R2, R23, R23, RZ, 0x1 ;  /* 0x0000001717024211 */ /* 0x000fe400078f08ff */
[----:B------:R-:W-:Y:S02]  /*06d0*/  ISETP.EQ.AND P1, PT, R5, RZ, P1 ;  /* 0x000000ff0500720c */ /* 0x000fe40000f22270 */
[----:B------:R-:W-:Y:S02]  /*06e0*/  @P4 SHF.R.S32.HI R2, RZ, 0x1, R2 ;  /* 0x00000001ff024819 */ /* 0x000fe40000011402 */
[----:B------:R-:W-:-:S02]  /*06f0*/  ISETP.GE.U32.AND P6, PT, R6, 0x2, PT ;  /* 0x000000020600780c */ /* 0x000fc40003fc6070 */
[----:B------:R-:W-:Y:S02]  /*0700*/  @P4 ISETP.NE.AND P5, PT, R2, R9, PT ;  /* 0x000000090200420c */ /* 0x000fe40003fa5270 */
[----:B------:R-:W-:Y:S02]  /*0710*/  SEL R9, RZ, 0x1, !P0 ;  /* 0x00000001ff097807 */ /* 0x000fe40004000000 */
[----:B------:R-:W-:Y:S02]  /*0720*/  @P4 SEL R22, RZ, 0x1, P5 ;  /* 0x00000001ff164807 */ /* 0x000fe40002800000 */
[----:B------:R-:W-:Y:S01]  /*0730*/  SEL R19, RZ, 0x1, !P1 ;  /* 0x00000001ff137807 */ /* 0x000fe20004800000 */
[----:B------:R0:W2:Y:S01]  /*0740*/  @!UP1 SYNCS.EXCH.64 URZ, [UR6+0x38], UR4 ;  /* 0x00003804063f95b2 */ /* 0x0000a20008000100 */
[----:B------:R-:W-:Y:S01]  /*0750*/  LOP3.LUT R22, R22, R9, RZ, 0xc0, !PT ;  /* 0x0000000916167212 */ /* 0x000fe200078ec0ff */
[----:B------:R-:W-:Y:S01]  /*0760*/  NOP ;  /* 0x0000000000007918 */ /* 0x000fe20000000000 */
[----:B------:R-:W-:Y:S01]  /*0770*/  SEL R19, R19, 0x2, P6 ;  /* 0x0000000213137807 */ /* 0x000fe20003000000 */
[----:B------:R-:W-:Y:S06]  /*0780*/  @!P2 BRA `(.L_x_3) ;  /* 0x000000000008a947 */ /* 0x000fec0003800000 */
[----:B-12-4-:R-:W-:Y:S01]  /*0790*/  UCGABAR_ARV ;  /* 0x00000000000079c7 */ /* 0x016fe20008000000 */
[----:B------:R-:W-:Y:S05]  /*07a0*/  BRA `(.L_x_4) ;  /* 0x0000000000047947 */ /* 0x000fea0003800000 */
.L_x_3:
[----:B-12-4-:R-:W-:Y:S01]  /*07b0*/  NOP ;  /* 0x0000000000007918 */ /* 0x016fe20000000000 */
.L_x_4:
[----:B------:R-:W1:Y:S01]  /*07c0*/  LDC R2, c[0x0][0x65c] ;  /* 0x00019700ff027b82 */ /* 0x000e620000000800 */
[----:B------:R-:W-:Y:S01]  /*07d0*/  LOP3.LUT R5, R5, 0xfffffdff, RZ, 0xc0, !PT ;  /* 0xfffffdff05057812 */ /* 0x000fe200078ec0ff */
[----:B------:R-:W-:Y:S02]  /*07e0*/  IMAD.U32 R8, RZ, RZ, UR8 ;  /* 0x00000008ff087e24 */ /* 0x000fe4000f8e00ff */
[----:B------:R-:W-:Y:S01]  /*07f0*/  IMAD.MOV.U32 R9, RZ, RZ, RZ ;  /* 0x000000ffff097224 */ /* 0x000fe200078e00ff */
[----:B-1----:R-:W-:-:S13]  /*0800*/  ISETP.NE.AND P1, PT, R2, 0x1, PT ;  /* 0x000000010200780c */ /* 0x002fda0003f25270 */
[----:B------:R-:W1:Y:S01]  /*0810*/  @P1 LDC R17, c[0x0][0x10] ;  /* 0x00000400ff111b82 */ /* 0x000e620000000800 */
[----:B------:R-:W-:Y:S01]  /*0820*/  @P1 LOP3.LUT R5, R5, 0x200, RZ, 0xfc, !PT ;  /* 0x0000020005051812 */ /* 0x000fe200078efcff */
[----:B------:R-:W-:Y:S02]  /*0830*/  @P1 IMAD.MOV.U32 R5, RZ, RZ, RZ ;  /* 0x000000ffff051224 */ /* 0x000fe400078e00ff */
[----:B------:R-:W-:-:S04]  /*0840*/  @P1 IMAD.MOV.U32 R13, RZ, RZ, RZ ;  /* 0x000000ffff0d1224 */ /* 0x000fc800078e00ff */
[----:B------:R-:W2:Y:S01]  /*0850*/  @!P1 LDC R11, c[0x0][0xc] ;  /* 0x00000300ff0b9b82 */ /* 0x000ea20000000800 */
[----:B-1----:R-:W-:-:S04]  /*0860*/  @P1 IMAD.WIDE.U32 R16, R17, UR8, R4 ;  /* 0x0000000811101c25 */ /* 0x002fc8000f8e0004 */
[----:B------:R-:W-:Y:S02]  /*0870*/  @P1 IMAD.IADD R17, R17, 0x1, R13 ;  /* 0x0000000111111824 */ /* 0x000fe400078e020d */
[----:B--2---:R-:W-:-:S04]  /*0880*/  @!P1 IMAD.WIDE.U32 R8, R4, R11, R8 ;  /* 0x0000000b04089225 */ /* 0x004fc800078e0008 */
[----:B------:R-:W-:Y:S02]  /*0890*/  @!P1 IMAD.MOV.U32 R16, RZ, RZ, R8 ;  /* 0x000000ffff109224 */ /* 0x000fe400078e0008 */
[----:B------:R-:W-:Y:S01]  /*08a0*/  @!P1 IMAD.MOV.U32 R17, RZ, RZ, R9 ;  /* 0x000000ffff119224 */ /* 0x000fe200078e0009 */
[----:B------:R-:W-:Y:S06]  /*08b0*/  @!P2 BRA `(.L_x_5) ;  /* 0x00000000000ca947 */ /* 0x000fec0003800000 */
[----:B------:R-:W-:Y:S01]  /*08c0*/  UCGABAR_WAIT ;  /* 0x0000000000007dc7 */ /* 0x000fe20008000000 */
[----:B------:R-:W-:Y:S01]  /*08d0*/  CCTL.IVALL ;  /* 0x00000000ff00798f */ /* 0x000fe20002000000 */
[----:B------:R-:W-:Y:S05]  /*08e0*/  BRA `(.L_x_6) ;  /* 0x0000000000047947 */ /* 0x000fea0003800000 */
.L_x_5:
[----:B------:R-:W-:Y:S06]  /*08f0*/  BAR.SYNC.DEFER_BLOCKING 0x0 ;  /* 0x0000000000007b1d */ /* 0x000fec0000010000 */
.L_x_6:
[----:B------:R-:W-:Y:S05]  /*0900*/  @!P3 BRA `(.L_x_7) ;  /* 0x000000980008b947 */ /* 0x000fea0003800000 */
[----:B------:R-:W-:-:S13]  /*0910*/  ISETP.GT.U32.AND P0, PT, R6, 0x1, PT ;  /* 0x000000010600780c */ /* 0x000fda0003f04070 */
[----:B0-----:R-:W-:Y:S05]  /*0920*/  @P0 EXIT ;  /* 0x000000000000094d */ /* 0x001fea0003800000 */
[----:B------:R-:W-:Y:S01]  /*0930*/  ULDC.64 UR4, c[0x0][0x650] ;  /* 0x0001940000047ab9 */ /* 0x000fe20000000a00 */
[----:B------:R-:W-:Y:S01]  /*0940*/  PRMT R0, RZ, 0x7610, R0 ;  /* 0x00007610ff007816 */ /* 0x000fe20000000000 */
[----:B------:R-:W-:Y:S01]  /*0950*/  IMAD.MOV.U32 R106, RZ, RZ, -0x1 ;  /* 0xffffffffff6a7424 */ /* 0x000fe200078e00ff */
[----:B------:R-:W-:Y:S01]  /*0960*/  ISETP.GE.U32.AND P0, PT, R16, UR4, PT ;  /* 0x0000000410007c0c */ /* 0x000fe2000bf06070 */
[----:B------:R-:W-:Y:S02]  /*0970*/  IMAD.MOV.U32 R107, RZ, RZ, -0x1 ;  /* 0xffffffffff6b7424 */ /* 0x000fe400078e00ff */
[----:B------:R-:W-:Y:S01]  /*0980*/  IMAD.MOV.U32 R105, RZ, RZ, -0x1 ;  /* 0xffffffffff697424 */ /* 0x000fe200078e00ff */
[----:B------:R-:W-:-:S13]  /*0990*/  ISETP.GE.U32.AND.EX P0, PT, R17, UR5, PT, P0 ;  /* 0x0000000511007c0c */ /* 0x000fda000bf06100 */
[----:B------:R-:W-:Y:S05]  /*09a0*/  @P0 BRA `(.L_x_8) ;  /* 0x0000000400280947 */ /* 0x000fea0003800000 */
[----:B------:R-:W0:Y:S01]  /*09b0*/  LDC.64 R20, c[0x0][0x628] ;  /* 0x00018a00ff147b82 */ /* 0x000e220000000a00 */
[----:B------:R-:W-:Y:S02]  /*09c0*/  IMAD.MOV.U32 R8, RZ, RZ, R16 ;  /* 0x000000ffff087224 */ /* 0x000fe400078e0010 */
[----:B------:R-:W-:-:S05]  /*09d0*/  IMAD.MOV.U32 R9, RZ, RZ, R17 ;  /* 0x000000ffff097224 */ /* 0x000fca00078e0011 */
[----:B------:R-:W1:Y:S08]  /*09e0*/  LDC R0, c[0x0][0x630] ;  /* 0x00018c00ff007b82 */ /* 0x000e700000000800 */
[----:B------:R-:W2:Y:S01]  /*09f0*/  LDC.64 R26, c[0x0][0x620] ;  /* 0x00018800ff1a7b82 */ /* 0x000ea20000000a00 */
[----:B0-----:R-:W-:-:S04]  /*0a00*/  ISETP.NE.U32.AND P0, PT, R20, RZ, PT ;  /* 0x000000ff1400720c */ /* 0x001fc80003f05070 */
[----:B------:R-:W-:-:S13]  /*0a10*/  ISETP.NE.AND.EX P0, PT, R21, RZ, PT, P0 ;  /* 0x000000ff1500720c */ /* 0x000fda0003f05300 */
[----:B-12---:R-:W-:Y:S05]  /*0a20*/  @!P0 BRA `(.L_x_9) ;  /* 0x0000000000288947 */ /* 0x006fea0003800000 */
[----:B------:R-:W0:Y:S02]  /*0a30*/  LDC R13, c[0x0][0x634] ;  /* 0x00018d00ff0d7b82 */ /* 0x000e240000000800 */
[----:B0-----:R-:W-:-:S05]  /*0a40*/  IADD3 R13, P0, R16, R13, RZ ;  /* 0x0000000d100d7210 */ /* 0x001fca0007f1e0ff */
[----:B------:R-:W-:-:S04]  /*0a50*/  IMAD.X R15, RZ, RZ, R17, P0 ;  /* 0x000000ffff0f7224 */ /* 0x000fc800000e0611 */
[----:B------:R-:W-:-:S04]  /*0a60*/  IMAD.WIDE.U32 R8, R15, R20, RZ ;  /* 0x000000140f087225 */ /* 0x000fc800078e00ff */
[----:B------:R-:W-:-:S04]  /*0a70*/  IMAD.WIDE.U32 R10, P0, R13, R21, R8 ;  /* 0x000000150d0a7225 */ /* 0x000fc80007800008 */
[----:B------:R-:W-:-:S04]  /*0a80*/  IMAD.WIDE.U32 R8, R13, R20, RZ ;  /* 0x000000140d087225 */ /* 0x000fc800078e00ff */
[----:B------:R-:W-:Y:S01]  /*0a90*/  IMAD.X R13, RZ, RZ, RZ, P0 ;  /* 0x000000ffff0d7224 */ /* 0x000fe200000e06ff */
[----:B------:R-:W-:Y:S01]  /*0aa0*/  IADD3 RZ, P0, R9, R10, RZ ;  /* 0x0000000a09ff7210 */ /* 0x000fe20007f1e0ff */
[----:B------:R-:W-:-:S04]  /*0ab0*/  IMAD.MOV.U32 R12, RZ, RZ, R11 ;  /* 0x000000ffff0c7224 */ /* 0x000fc800078e000b */
[----:B------:R-:W-:-:S08]  /*0ac0*/  IMAD.WIDE.U32.X R8, R15, R21, R12, P0 ;  /* 0x000000150f087225 */ /* 0x000fd000000e040c */
.L_x_9:
[----:B------:R-:W0:Y:S01]  /*0ad0*/  LDC.64 R20, c[0x0][0x640] ;  /* 0x00019000ff147b82 */ /* 0x000e220000000a00 */
[--C-:B------:R-:W-:Y:S01]  /*0ae0*/  SHF.R.U64 R105, R8, R0, R9.reuse ;  /* 0x0000000008697219 */ /* 0x100fe20000001209 */
[----:B------:R-:W-:Y:S01]  /*0af0*/  IMAD R28, R7, R24, R4 ;  /* 0x00000018071c7224 */ /* 0x000fe200078e0204 */
[----:B------:R-:W-:Y:S01]  /*0b00*/  SHF.R.U32.HI R0, RZ, R0, R9 ;  /* 0x00000000ff007219 */ /* 0x000fe20000011609 */
[----:B------:R-:W-:Y:S01]  /*0b10*/  IMAD.MOV.U32 R25, RZ, RZ, 0x1 ;  /* 0x00000001ff197424 */ /* 0x000fe200078e00ff */
[----:B------:R-:W-:-:S03]  /*0b20*/  IADD3 R5, P0, RZ, -R105, RZ ;  /* 0x80000069ff057210 */ /* 0x000fc60007f1e0ff */
[----:B------:R-:W1:Y:S02]  /*0b30*/  LDC R6, c[0x0][0x618] ;  /* 0x00018600ff067b82 */ /* 0x000e640000000800 */
[----:B------:R-:W-:-:S04]  /*0b40*/  IMAD.X R9, RZ, RZ, ~R0, P0 ;  /* 0x000000ffff097224 */ /* 0x000fc800000e0e00 */
[-C--:B------:R-:W-:Y:S02]  /*0b50*/  IMAD R0, R9, R26.reuse, RZ ;  /* 0x0000001a09007224 */ /* 0x080fe400078e02ff */
[----:B------:R-:W2:Y:S01]  /*0b60*/  LDC R11, c[0x0][0x608] ;  /* 0x00018200ff0b7b82 */ /* 0x000ea20000000800 */
[----:B------:R-:W-:-:S04]  /*0b70*/  IMAD.WIDE.U32 R8, R5, R26, R16 ;  /* 0x0000001a05087225 */ /* 0x000fc800078e0010 */
[----:B------:R-:W-:-:S03]  /*0b80*/  IMAD R5, R5, R27, R0 ;  /* 0x0000001b05057224 */ /* 0x000fc600078e0200 */
[----:B------:R-:W3:Y:S01]  /*0b90*/  LDC R12, c[0x0][0x658] ;  /* 0x00019600ff0c7b82 */ /* 0x000ee20000000800 */
[----:B0-----:R-:W-:Y:S01]  /*0ba0*/  ISETP.NE.U32.AND P0, PT, R20, RZ, PT ;  /* 0x000000ff1400720c */ /* 0x001fe20003f05070 */
[----:B------:R-:W-:Y:S02]  /*0bb0*/  IMAD.IADD R5, R9, 0x1, R5 ;  /* 0x0000000109057824 */ /* 0x000fe400078e0205 */
[----:B------:R-:W-:Y:S01]  /*0bc0*/  IMAD.MOV.U32 R9, RZ, RZ, -0x1 ;  /* 0xffffffffff097424 */ /* 0x000fe200078e00ff */
[----:B------:R-:W-:-:S03]  /*0bd0*/  ISETP.NE.AND.EX P0, PT, R21, RZ, PT, P0 ;  /* 0x000000ff1500720c */ /* 0x000fc60003f05300 */
[----:B------:R-:W0:Y:S01]  /*0be0*/  LDC R15, c[0x0][0x600] ;  /* 0x00018000ff0f7b82 */ /* 0x000e220000000800 */
[-CC-:B-1----:R-:W-:Y:S02]  /*0bf0*/  SHF.R.U64 R13, R8, R6.reuse, R5.reuse ;  /* 0x00000006080d7219 */ /* 0x182fe40000001205 */
[----:B------:R-:W-:-:S05]  /*0c00*/  SHF.R.U32.HI R0, RZ, R6, R5 ;  /* 0x00000006ff007219 */ /* 0x000fca0000011605 */
[----:B------:R-:W1:Y:S01]  /*0c10*/  LDC R14, c[0x0][0x648] ;  /* 0x00019200ff0e7b82 */ /* 0x000e620000000800 */
[-CC-:B--2---:R-:W-:Y:S02]  /*0c20*/  SHF.R.U64 R29, R13, R11.reuse, R0.reuse ;  /* 0x0000000b0d1d7219 */ /* 0x184fe40000001200 */
[----:B------:R-:W-:-:S05]  /*0c30*/  SHF.R.U32.HI R5, RZ, R11, R0 ;  /* 0x0000000bff057219 */ /* 0x000fca0000011600 */
[----:B------:R-:W2:Y:S01]  /*0c40*/  LDC R26, c[0x0][0x638] ;  /* 0x00018e00ff1a7b82 */ /* 0x000ea20000000800 */
[-CC-:B---3--:R-:W-:Y:S02]  /*0c50*/  SHF.R.U64 R24, R29, R12.reuse, R5.reuse ;  /* 0x0000000c1d187219 */ /* 0x188fe40000001205 */
[-C--:B------:R-:W-:Y:S02]  /*0c60*/  SHF.L.U32 R0, R9, R12.reuse, RZ ;  /* 0x0000000c09007219 */ /* 0x080fe400000006ff */
[----:B------:R-:W-:Y:S01]  /*0c70*/  SHF.R.U32.HI R5, RZ, R12, R5 ;  /* 0x0000000cff057219 */ /* 0x000fe20000011605 */
[----:B------:R-:W-:Y:S01]  /*0c80*/  IMAD.MOV.U32 R4, RZ, RZ, R24 ;  /* 0x000000ffff047224 */ /* 0x000fe200078e0018 */
[----:B------:R-:W-:Y:S01]  /*0c90*/  LOP3.LUT R10, RZ, R0, RZ, 0x33, !PT ;  /* 0x00000000ff0a7212 */ /* 0x000fe200078e33ff */
[----:B------:R-:W3:Y:S01]  /*0ca0*/  LDC R27, c[0x0][0x610] ;  /* 0x00018400ff1b7b82 */ /* 0x000ee20000000800 */
[----:B------:R-:W-:Y:S05]  /*0cb0*/  @!P0 BRA `(.L_x_10) ;  /* 0x0000000000288947 */ /* 0x000fea0003800000 */
[----:B------:R-:W4:Y:S02]  /*0cc0*/  LDC R9, c[0x0][0x64c] ;  /* 0x00019300ff097b82 */ /* 0x000f240000000800 */
[----:B----4-:R-:W-:-:S05]  /*0cd0*/  IADD3 R9, P0, R24, R9, RZ ;  /* 0x0000000918097210 */ /* 0x010fca0007f1e0ff */
        /* <DEDUP_REMOVED lines=8> */
.L_x_10:
[----:B-1----:R-:W-:Y:S01]  /*0d60*/  SHF.R.U64 R4, R4, R14, R5 ;  /* 0x0000000e04047219 */ /* 0x002fe20000001205 */
[----:B0-----:R-:W-:Y:S01]  /*0d70*/  VIADD R6, R15, 0xffffffff ;  /* 0xffffffff0f067836 */ /* 0x001fe20000000000 */
[----:B------:R-:W-:Y:S02]  /*0d80*/  SHF.L.U32 R0, R25, R12, RZ ;  /* 0x0000000c19007219 */ /* 0x000fe400000006ff */
[----:B------:R-:W-:Y:S01]  /*0d90*/  LOP3.LUT R5, R29, R10, RZ, 0xc0, !PT ;  /* 0x0000000a1d057212 */ /* 0x000fe200078ec0ff */
[----:B------:R-:W-:Y:S01]  /*0da0*/  IMAD.MOV R7, RZ, RZ, -R4 ;  /* 0x000000ffff077224 */ /* 0x000fe200078e0a04 */
[----:B------:R-:W-:Y:S02]  /*0db0*/  SEL R3, R3, R28, !P1 ;  /* 0x0000001c03037207 */ /* 0x000fe40004800000 */
[----:B------:R-:W-:Y:S01]  /*0dc0*/  LOP3.LUT R6, R13, R6, RZ, 0xc0, !PT ;  /* 0x000000060d067212 */ /* 0x000fe200078ec0ff */
[----:B------:R-:W-:Y:S02]  /*0dd0*/  IMAD R4, R0, R4, R5 ;  /* 0x0000000400047224 */ /* 0x000fe400078e0205 */
[----:B--2---:R-:W-:-:S02]  /*0de0*/  IMAD R0, R7, R26, R24 ;  /* 0x0000001a07007224 */ /* 0x004fc400078e0218 */
[----:B---3--:R-:W-:Y:S02]  /*0df0*/  IMAD R3, R4, R27, R3 ;  /* 0x0000001b04037224 */ /* 0x008fe400078e0203 */
[----:B------:R-:W-:Y:S02]  /*0e00*/  IMAD R106, R0, R15, R6 ;  /* 0x0000000f006a7224 */ /* 0x000fe400078e0206 */
[----:B------:R-:W-:-:S03]  /*0e10*/  IMAD.MOV.U32 R4, RZ, RZ, 0x1 ;  /* 0x00000001ff047424 */ /* 0x000fc600078e00ff */
[----:B------:R-:W-:Y:S02]  /*0e20*/  SEL R107, R106, R3, !P1 ;  /* 0x000000036a6b7207 */ /* 0x000fe40004800000 */
[----:B------:R-:W-:Y:S02]  /*0e30*/  PRMT R0, R4, 0x7610, R0 ;  /* 0x0000761004007816 */ /* 0x000fe40000000000 */
[----:B------:R-:W-:-:S07]  /*0e40*/  SEL R106, R3, R106, !P1 ;  /* 0x0000006a036a7207 */ /* 0x000fce0004800000 */
.L_x_8:
[----:B------:R-:W-:-:S08]  /*0e50*/  NOP ;  /* 0x0000000000007918 */ /* 0x000fd00000000000 */
[----:B------:R-:W0:Y:S02]  /*0e60*/  USETMAXREG.TRY_ALLOC.CTAPOOL UP0, 0xe8 ;  /* 0x000000e8000079c8 */ /* 0x000e240008000600 */
[----:B0-----:R-:W-:-:S13]  /*0e70*/  PLOP3.LUT P0, PT, PT, PT, UP0, 0x80, 0x0 ;  /* 0x000000000000781c */ /* 0x001fda0003f0f008 */
[----:B------:R-:W-:Y:S05]  /*0e80*/  @!P0 BRA `(.L_x_8) ;  /* 0xfffffffc00f08947 */ /* 0x000fea000383ffff */
[----:B------:R-:W-:Y:S01]  /*0e90*/  ULDC.64 UR4, c[0x0][0x598] ;  /* 0x0001660000047ab9 */ /* 0x000fe20000000a00 */
[----:B------:R-:W-:Y:S01]  /*0ea0*/  ULDC.64 UR36, c[0x0][0x208] ;  /* 0x0000820000247ab9 */ /* 0x000fe20000000a00 */
[----:B------:R-:W-:-:S04]  /*0eb0*/  ISETP.NE.U32.AND P0, PT, RZ, UR4, PT ;  /* 0x00000004ff007c0c */ /* 0x000fc8000bf05070 */
[----:B------:R-:W-:-:S13]  /*0ec0*/  ISETP.NE.AND.EX P0, PT, RZ, UR5, PT, P0 ;  /* 0x00000005ff007c0c */ /* 0x000fda000bf05300 */
[----:B------:R-:W-:Y:S05]  /*0ed0*/  @!P0 BRA `(.L_x_11) ;  /* 0x00000000001c8947 */ /* 0x000fea0003800000 */
[----:B------:R-:W0:Y:S02]  /*0ee0*/  LDC.64 R4, c[0x0][0x598] ;  /* 0x00016600ff047b82 */ /* 0x000e240000000a00 */
[----:B0-----:R-:W2:Y:S02]  /*0ef0*/  LDG.E.64 R4, desc[UR36][R4.64] ;  /* 0x0000002404047981 */ /* 0x001ea4000c1e1b00 */
[----:B--2---:R-:W-:-:S04]  /*0f00*/  ISETP.NE.U32.AND P0, PT, R4, RZ, PT ;  /* 0x000000ff0400720c */ /* 0x004fc80003f05070 */
[----:B------:R-:W-:-:S13]  /*0f10*/  ISETP.NE.AND.EX P0, PT, R5, RZ, PT, P0 ;  /* 0x000000ff0500720c */ /* 0x000fda0003f05300 */
[----:B------:R-:W-:Y:S05]  /*0f20*/  @!P0 BRA `(.L_x_11) ;  /* 0x0000000000088947 */ /* 0x000fea0003800000 */
[----:B------:R0:W5:Y:S01]  /*0f30*/  LD.E R96, desc[UR36][R4.64] ;  /* 0x0000002404607980 */ /* 0x000162000c101900 */
[----:B------:R-:W-:Y:S05]  /*0f40*/  BRA `(.L_x_12) ;  /* 0x0000000000247947 */ /* 0x000fea0003800000 */
.L_x_11:
[----:B------:R-:W-:Y:S02]  /*0f50*/  ULDC.64 UR4, c[0x0][0x588] ;  /* 0x0001620000047ab9 */ /* 0x000fe40000000a00 */
[----:B------:R-:W-:-:S04]  /*0f60*/  ISETP.NE.U32.AND P0, PT, RZ, UR4, PT ;  /* 0x00000004ff007c0c */ /* 0x000fc8000bf05070 */
[----:B------:R-:W-:-:S13]  /*0f70*/  ISETP.NE.AND.EX P0, PT, RZ, UR5, PT, P0 ;  /* 0x00000005ff007c0c */ /* 0x000fda000bf05300 */
[----:B------:R-:W-:Y:S05]  /*0f80*/  @!P0 BRA `(.L_x_13) ;  /* 0x00000000000c8947 */ /* 0x000fea0003800000 */
[----:B------:R-:W0:Y:S02]  /*0f90*/  LDC.64 R96, c[0x0][0x588] ;  /* 0x00016200ff607b82 */ /* 0x000e240000000a00 */
[----:B0-----:R1:W5:Y:S01]  /*0fa0*/  LDG.E R96, desc[UR36][R96.64] ;  /* 0x0000002460607981 */ /* 0x001362000c1e1900 */
[----:B------:R-:W-:Y:S05]  /*0fb0*/  BRA `(.L_x_12) ;  /* 0x0000000000087947 */ /* 0x000fea0003800000 */
.L_x_13:
[----:B------:R-:W-:Y:S02]  /*0fc0*/  ULDC UR4, c[0x0][0x580] ;  /* 0x0001600000047ab9 */ /* 0x000fe40000000800 */
[----:B------:R-:W-:-:S07]  /*0fd0*/  IMAD.U32 R96, RZ, RZ, UR4 ;  /* 0x00000004ff607e24 */ /* 0x000fce000f8e00ff */
.L_x_12:
[----:B------:R-:W-:Y:S02]  /*0fe0*/  ULDC.64 UR4, c[0x0][0x5a0] ;  /* 0x0001680000047ab9 */ /* 0x000fe40000000a00 */
[----:B------:R-:W-:-:S04]  /*0ff0*/  ISETP.NE.U32.AND P0, PT, RZ, UR4, PT ;  /* 0x00000004ff007c0c */ /* 0x000fc8000bf05070 */
[----:B------:R-:W-:-:S13]  /*1000*/  ISETP.NE.AND.EX P0, PT, RZ, UR5, PT, P0 ;  /* 0x00000005ff007c0c */ /* 0x000fda000bf05300 */
[----:B------:R-:W-:Y:S05]  /*1010*/  @!P0 BRA `(.L_x_14) ;  /* 0x00000000001c8947 */ /* 0x000fea0003800000 */
[----:B0-----:R-:W0:Y:S02]  /*1020*/  LDC.64 R4, c[0x0][0x5a0] ;  /* 0x00016800ff047b82 */ /* 0x001e240000000a00 */
[----:B0-----:R-:W2:Y:S02]  /*1030*/  LDG.E.64 R4, desc[UR36][R4.64] ;  /* 0x0000002404047981 */ /* 0x001ea4000c1e1b00 */
[----:B--2---:R-:W-:-:S04]  /*1040*/  ISETP.NE.U32.AND P0, PT, R4, RZ, PT ;  /* 0x000000ff0400720c */ /* 0x004fc80003f05070 */
[----:B------:R-:W-:-:S13]  /*1050*/  ISETP.NE.AND.EX P0, PT, R5, RZ, PT, P0 ;  /* 0x000000ff0500720c */ /* 0x000fda0003f05300 */
[----:B------:R-:W-:Y:S05]  /*1060*/  @!P0 BRA `(.L_x_14) ;  /* 0x0000000000088947 */ /* 0x000fea0003800000 */
[----:B-1----:R0:W5:Y:S01]  /*1070*/  LD.E R97, desc[UR36][R4.64] ;  /* 0x0000002404617980 */ /* 0x002162000c101900 */
[----:B------:R-:W-:Y:S05]  /*1080*/  BRA `(.L_x_15) ;  /* 0x0000000000247947 */ /* 0x000fea0003800000 */
.L_x_14:
[----:B------:R-:W-:Y:S02]  /*1090*/  ULDC.64 UR4, c[0x0][0x590] ;  /* 0x0001640000047ab9 */ /* 0x000fe40000000a00 */
[----:B------:R-:W-:-:S04]  /*10a0*/  ISETP.NE.U32.AND P0, PT, RZ, UR4, PT ;  /* 0x00000004ff007c0c */ /* 0x000fc8000bf05070 */
[----:B------:R-:W-:-:S13]  /*10b0*/  ISETP.NE.AND.EX P0, PT, RZ, UR5, PT, P0 ;  /* 0x00000005ff007c0c */ /* 0x000fda000bf05300 */
[----:B------:R-:W-:Y:S05]  /*10c0*/  @!P0 BRA `(.L_x_16) ;  /* 0x00000000000c8947 */ /* 0x000fea0003800000 */
[----:B0-----:R-:W1:Y:S02]  /*10d0*/  LDC.64 R4, c[0x0][0x590] ;  /* 0x00016400ff047b82 */ /* 0x001e640000000a00 */
[----:B-1----:R1:W5:Y:S01]  /*10e0*/  LDG.E R97, desc[UR36][R4.64] ;  /* 0x0000002404617981 */ /* 0x002362000c1e1900 */
[----:B------:R-:W-:Y:S05]  /*10f0*/  BRA `(.L_x_15) ;  /* 0x0000000000087947 */ /* 0x000fea0003800000 */
.L_x_16:
[----:B------:R-:W-:Y:S02]  /*1100*/  ULDC UR4, c[0x0][0x584] ;  /* 0x0001610000047ab9 */ /* 0x000fe40000000800 */
[----:B-1----:R-:W-:-:S07]  /*1110*/  IMAD.U32 R97, RZ, RZ, UR4 ;  /* 0x00000004ff617e24 */ /* 0x002fce000f8e00ff */
.L_x_15:
[----:B------:R-:W-:-:S13]  /*1120*/  LOP3.LUT P0, RZ, R0, 0xff, RZ, 0xc0, !PT ;  /* 0x000000ff00ff7812 */ /* 0x000fda000780c0ff */
[----:B------:R-:W-:Y:S05]  /*1130*/  @!P0 EXIT ;  /* 0x000000000000894d */ /* 0x000fea0003800000 */
[----:B01----:R-:W0:Y:S01]  /*1140*/  LDC.64 R4, c[0x0][0x5c8] ;  /* 0x00017200ff047b82 */ /* 0x003e220000000a00 */
[----:B------:R-:W-:Y:S01]  /*1150*/  ULDC UR4, c[0x0][0x28c] ;  /* 0x0000a30000047ab9 */ /* 0x000fe20000000800 */
[----:B------:R-:W-:Y:S01]  /*1160*/  UMOV UR38, URZ ;  /* 0x0000003f00267c82 */ /* 0x000fe20008000000 */
[----:B------:R-:W-:Y:S01]  /*1170*/  UIADD3 UR4, UR4, 0xff, URZ ;  /* 0x000000ff04047890 */ /* 0x000fe2000fffe03f */
[----:B------:R-:W-:-:S03]  /*1180*/  UMOV UR39, URZ ;  /* 0x0000003f00277c82 */ /* 0x000fc60008000000 */
[----:B------:R-:W-:-:S04]  /*1190*/  USHF.R.S32.HI UR5, URZ, 0x1f, UR4 ;  /* 0x0000001f3f057899 */ /* 0x000fc80008011404 */
[----:B------:R-:W-:-:S04]  /*11a0*/  ULEA.HI UR5, UR5, UR4, URZ, 0x8 ;  /* 0x0000000405057291 */ /* 0x000fc8000f8f403f */
[----:B------:R-:W-:Y:S01]  /*11b0*/  USHF.R.S32.HI UR40, URZ, 0x8, UR5 ;  /* 0x000000083f287899 */ /* 0x000fe20008011405 */
[C-C-:B0-----:R-:W-:Y:S01]  /*11c0*/  SHF.L.U64.HI R98, R4.reuse, 0x7, R5.reuse ;  /* 0x0000000704627819 */ /* 0x141fe20000010205 */
[C---:B------:R-:W-:Y:S01]  /*11d0*/  IMAD.SHL.U32 R101, R4.reuse, 0x80, RZ ;  /* 0x0000008004657824 */ /* 0x040fe200078e00ff */
[C-C-:B------:R-:W-:Y:S01]  /*11e0*/  SHF.L.U64.HI R99, R4.reuse, 0x3, R5.reuse ;  /* 0x0000000304637819 */ /* 0x140fe20000010205 */
[C---:B------:R-:W-:Y:S01]  /*11f0*/  IMAD.SHL.U32 R102, R4.reuse, 0x8, RZ ;  /* 0x0000000804667824 */ /* 0x040fe200078e00ff */
[C---:B------:R-:W-:Y:S01]  /*1200*/  SHF.L.U64.HI R100, R4.reuse, 0x8, R5 ;  /* 0x0000000804647819 */ /* 0x040fe20000010205 */
[----:B------:R-:W-:-:S07]  /*1210*/  IMAD.SHL.U32 R103, R4, 0x100, RZ ;  /* 0x0000010004677824 */ /* 0x000fce00078e00ff */
.L_x_182:
[----:B------:R-:W-:Y:S01]  /*1220*/  LOP3.LUT R0, R18, 0x80, RZ, 0xc0, !PT ;  /* 0x0000008012007812 */ /* 0x000fe200078ec0ff */
[----:B0-----:R-:W0:Y:S01]  /*1230*/  S2UR UR7, SR_CgaCtaId ;  /* 0x00000000000779c3 */ /* 0x001e220000008800 */
[----:B------:R-:W-:Y:S02]  /*1240*/  UMOV UR6, 0x400 ;  /* 0x0000040000067882 */ /* 0x000fe40000000000 */
[----:B------:R-:W-:-:S06]  /*1250*/  SHF.R.U32.HI R0, RZ, 0x7, R0 ;  /* 0x00000007ff007819 */ /* 0x000fcc0000011600 */
[----:B------:R-:W1:Y:S01]  /*1260*/  SHFL.IDX PT, R0, R0, RZ, 0x1f ;  /* 0x00001fff00007589 */ /* 0x000e6200000e0000 */
[----:B0-----:R-:W-:Y:S01]  /*1270*/  ULEA UR6, UR7, UR6, 0x18 ;  /* 0x0000000607067291 */ /* 0x001fe2000f8ec03f */
[----:B-1----:R-:W-:-:S13]  /*1280*/  R2UR UR4, R0 ;  /* 0x00000000000472ca */ /* 0x002fda00000e0000 */
[----:B------:R-:W-:-:S04]  /*1290*/  ULEA.HI UR5, UR4, UR4, URZ, 0x1 ;  /* 0x0000000404057291 */ /* 0x000fc8000f8f083f */
[----:B------:R-:W-:-:S04]  /*12a0*/  ULOP3.LUT UR5, UR5, 0x7fffe, URZ, 0xc0, !UPT ;  /* 0x0007fffe05057892 */ /* 0x000fc8000f8ec03f */
[----:B------:R-:W-:-:S03]  /*12b0*/  UIADD3 UR5, UR4, -UR5, URZ ;  /* 0x8000000504057290 */ /* 0x000fc6000fffe03f */
[----:B------:R-:W-:Y:S01]  /*12c0*/  ULDC UR4, c[0x0][0x28c] ;  /* 0x0000a30000047ab9 */ /* 0x000fe20000000800 */
[----:B------:R-:W-:Y:S01]  /*12d0*/  ULEA UR5, UR5, UR6, 0xd ;  /* 0x0000000605057291 */ /* 0x000fe2000f8e683f */
[----:B------:R-:W-:-:S03]  /*12e0*/  ISETP.LT.AND P0, PT, RZ, UR4, PT ;  /* 0x00000004ff007c0c */ /* 0x000fc6000bf01270 */
[----:B------:R-:W-:-:S04]  /*12f0*/  UIADD3 UR5, UR5, 0x100, URZ ;  /* 0x0000010005057890 */ /* 0x000fc8000fffe03f */
[----:B------:R-:W-:-:S04]  /*1300*/  USHF.R.U32.HI UR5, URZ, 0x4, UR5 ;  /* 0x000000043f057899 */ /* 0x000fc80008011605 */
[----:B------:R-:W-:Y:S02]  /*1310*/  ULOP3.LUT UR41, UR5, 0x3fff, URZ, 0xc0, !UPT ;  /* 0x00003fff05297892 */ /* 0x000fe4000f8ec03f */
[----:B--234-:R-:W-:Y:S10]  /*1320*/  @P0 BRA `(.L_x_17) ;  /* 0x0000000000400947 */ /* 0x01cff40003800000 */
[----:B------:R-:W-:Y:S01]  /*1330*/  MOV R0, 0x0 ;  /* 0x0000000000007802 */ /* 0x000fe20000000f00 */
[----:B------:R-:W-:Y:S01]  /*1340*/  ULDC.64 UR4, c[0x4][0x68] ;  /* 0x01001a0000047ab9 */ /* 0x000fe20000000a00 */
[----:B------:R-:W-:Y:S01]  /*1350*/  ULDC.64 UR6, c[0x4][0x8] ;  /* 0x0100020000067ab9 */ /* 0x000fe20000000a00 */
[----:B------:R-:W-:Y:S01]  /*1360*/  IMAD.U32 R4, RZ, RZ, UR4 ;  /* 0x00000004ff047e24 */ /* 0x000fe2000f8e00ff */
[----:B------:R0:W1:Y:S01]  /*1370*/  LDC.64 R14, c[0x4][R0] ;  /* 0x01000000000e7b82 */ /* 0x0000620000000a00 */
[----:B------:R-:W-:Y:S01]  /*1380*/  IMAD.U32 R5, RZ, RZ, UR5 ;  /* 0x00000005ff057e24 */ /* 0x000fe2000f8e00ff */
[----:B------:R-:W-:Y:S01]  /*1390*/  ULDC.64 UR4, c[0x4][0x70] ;  /* 0x01001c0000047ab9 */ /* 0x000fe20000000a00 */
[----:B------:R-:W-:Y:S02]  /*13a0*/  IMAD.U32 R10, RZ, RZ, UR6 ;  /* 0x00000006ff0a7e24 */ /* 0x000fe4000f8e00ff */
[----:B------:R-:W-:Y:S02]  /*13b0*/  IMAD.U32 R6, RZ, RZ, UR4 ;  /* 0x00000004ff067e24 */ /* 0x000fe4000f8e00ff */
[----:B------:R-:W-:-:S02]  /*13c0*/  IMAD.U32 R7, RZ, RZ, UR5 ;  /* 0x00000005ff077e24 */ /* 0x000fc4000f8e00ff */
[----:B------:R-:W-:Y:S02]  /*13d0*/  IMAD.U32 R11, RZ, RZ, UR7 ;  /* 0x00000007ff0b7e24 */ /* 0x000fe4000f8e00ff */
[----:B------:R-:W-:Y:S02]  /*13e0*/  IMAD.MOV.U32 R8, RZ, RZ, 0x1e1 ;  /* 0x000001e1ff087424 */ /* 0x000fe400078e00ff */
[----:B------:R-:W-:Y:S02]  /*13f0*/  IMAD.MOV.U32 R12, RZ, RZ, 0x1 ;  /* 0x00000001ff0c7424 */ /* 0x000fe400078e00ff */
[----:B0-----:R-:W-:-:S07]  /*1400*/  IMAD.MOV.U32 R13, RZ, RZ, RZ ;  /* 0x000000ffff0d7224 */ /* 0x001fce00078e00ff */
[----:B------:R-:W-:-:S07]  /*1410*/  LEPC R20, `(.L_x_17) ;  /* 0x000000001014794e */ /* 0x000fce0000000000 */
[----:B-1---5:R-:W-:Y:S05]  /*1420*/  CALL.ABS.NOINC R14 ;  /* 0x000000000e007343 */ /* 0x022fea0003c00000 */
.L_x_17:
[----:B------:R-:W-:-:S04]  /*1430*/  LOP3.LUT R0, R19, 0x1, RZ, 0xfc, !PT ;  /* 0x0000000113007812 */ /* 0x000fc800078efcff */
[----:B------:R-:W-:-:S13]  /*1440*/  ISETP.NE.AND P0, PT, R0, 0x3, PT ;  /* 0x000000030000780c */ /* 0x000fda0003f05270 */
[----:B------:R-:W-:Y:S05]  /*1450*/  @!P0 BRA `(.L_x_18) ;  /* 0x0000000000048947 */ /* 0x000fea0003800000 */
[----:B------:R-:W-:Y:S01]  /*1460*/  BPT.TRAP 0x1 ;  /* 0x000000040000795c */ /* 0x000fe20000300000 */
.L_x_18:
[----:B------:R-:W0:Y:S01]  /*1470*/  S2UR UR5, SR_CgaCtaId ;  /* 0x00000000000579c3 */ /* 0x000e220000008800 */
[----:B------:R-:W-:Y:S01]  /*1480*/  UMOV UR4, 0x400 ;  /* 0x0000040000047882 */ /* 0x000fe20000000000 */
[----:B------:R-:W-:Y:S02]  /*1490*/  IMAD.U32 R0, RZ, RZ, UR38 ;  /* 0x00000026ff007e24 */ /* 0x000fe4000f8e00ff */
[----:B------:R-:W-:-:S03]  /*14a0*/  IMAD.U32 R3, RZ, RZ, UR39 ;  /* 0x00000027ff037e24 */ /* 0x000fc6000f8e00ff */
[----:B------:R-:W-:Y:S01]  /*14b0*/  SHF.L.U32 R0, R0, 0x1f, RZ ;  /* 0x0000001f00007819 */ /* 0x000fe200000006ff */
[----:B0-----:R-:W-:-:S06]  /*14c0*/  ULEA UR4, UR5, UR4, 0x18 ;  /* 0x0000000405047291 */ /* 0x001fcc000f8ec03f */
[----:B------:R-:W-:-:S04]  /*14d0*/  IMAD.U32 R6, RZ, RZ, UR4 ;  /* 0x00000004ff067e24 */ /* 0x000fc8000f8e00ff */
[----:B------:R-:W-:-:S04]  /*14e0*/  IMAD R3, R3, 0x8, R6 ;  /* 0x0000000803037824 */ /* 0x000fc800078e0206 */
[----:B------:R0:W1:Y:S01]  /*14f0*/  SYNCS.PHASECHK.TRANS64.TRYWAIT P1, [R3+URZ], R0 ;  /* 0x00000000030075a7 */ /* 0x000062000802017f */
[----:B------:R-:W-:Y:S05]  /*1500*/  @!P0 BRA `(.L_x_19) ;  /* 0x0000000000048947 */ /* 0x000fea0003800000 */
[----:B------:R-:W-:Y:S01]  /*1510*/  BPT.TRAP 0x1 ;  /* 0x000000040000795c */ /* 0x000fe20000300000 */
.L_x_19:
[----:B-1----:R-:W-:Y:S05]  /*1520*/  @P1 BRA `(.L_x_20) ;  /* 0x0000000000081947 */ /* 0x002fea0003800000 */
[----:B------:R-:W1:Y:S02]  /*1530*/  SYNCS.PHASECHK.TRANS64.TRYWAIT P1, [R3+URZ], R0 ;  /* 0x00000000030075a7 */ /* 0x000e64000802017f */
[----:B-1----:R-:W-:Y:S05]  /*1540*/  @!P1 BRA `(.L_x_21) ;  /* 0x000000a000509947 */ /* 0x002fea0003800000 */
.L_x_20:
[----:B------:R-:W-:-:S04]  /*1550*/  UISETP.LT.AND UP0, UPT, UR40, 0x1, UPT ;  /* 0x000000012800788c */ /* 0x000fc8000bf01270 */
[----:B------:R-:W-:-:S06]  /*1560*/  USEL UR4, UR40, 0x1, UP0 ;  /* 0x0000000128047887 */ /* 0x000fcc0008000000 */
[----:B01----:R-:W-:Y:S01]  /*1570*/  IMAD.U32 R0, RZ, RZ, UR4 ;  /* 0x00000004ff007e24 */ /* 0x003fe2000f8e00ff */
[----:B------:R-:W-:Y:S05]  /*1580*/  WARPSYNC.ALL ;  /* 0x0000000000007948 */ /* 0x000fea0003800000 */
[----:B------:R-:W-:-:S04]  /*1590*/  IADD3 R0, -R0, UR40, RZ ;  /* 0x0000002800007c10 */ /* 0x000fc8000fffe1ff */
[----:B------:R-:W-:Y:S02]  /*15a0*/  ISETP.GE.AND P1, PT, R0, 0x1, PT ;  /* 0x000000010000780c */ /* 0x000fe40003f26270 */
[----:B------:R-:W-:Y:S01]  /*15b0*/  R2UR UR4, R6 ;  /* 0x00000000060472ca */ /* 0x000fe200000e0000 */
[----:B------:R-:W-:Y:S01]  /*15c0*/  WARPGROUP.ARRIVE ;  /* 0x00000000000079c5 */ /* 0x000fe20000000000 */
[----:B------:R-:W-:Y:S01]  /*15d0*/  UMOV UR9, 0x40000040 ;  /* 0x4000004000097882 */ /* 0x000fe20000000000 */
[----:B------:R-:W-:Y:S01]  /*15e0*/  UMOV UR11, 0x40000040 ;  /* 0x40000040000b7882 */ /* 0x000fe20000000000 */
[----:B------:R-:W-:Y:S01]  /*15f0*/  UMOV UR17, UR9 ;  /* 0x0000000900117c82 */ /* 0x000fe20008000000 */
[----:B------:R-:W-:Y:S01]  /*1600*/  UMOV UR19, 0x40000040 ;  /* 0x4000004000137882 */ /* 0x000fe20000000000 */
[----:B------:R-:W-:Y:S01]  /*1610*/  UMOV UR13, UR9 ;  /* 0x00000009000d7c82 */ /* 0x000fe20008000000 */
[----:B------:R-:W-:Y:S01]  /*1620*/  UMOV UR15, 0x40000040 ;  /* 0x40000040000f7882 */ /* 0x000fe20000000000 */
[----:B------:R-:W-:-:S05]  /*1630*/  UMOV UR23, UR11 ;  /* 0x0000000b00177c82 */ /* 0x000fca0008000000 */
[----:B------:R-:W-:-:S04]  /*1640*/  UIADD3 UR4, UR4, 0x30100, URZ ;  /* 0x0003010004047890 */ /* 0x000fc8000fffe03f */
[----:B------:R-:W-:-:S04]  /*1650*/  USHF.R.U32.HI UR4, URZ, 0x4, UR4 ;  /* 0x000000043f047899 */ /* 0x000fc80008011604 */
[----:B------:R-:W-:Y:S02]  /*1660*/  ULOP3.LUT UR5, UR4, 0x3fff, URZ, 0xc0, !UPT ;  /* 0x00003fff04057892 */ /* 0x000fe4000f8ec03f */
[----:B------:R-:W-:Y:S02]  /*1670*/  ULOP3.LUT UR4, UR41, 0x10000, URZ, 0xfc, !UPT ;  /* 0x0001000029047892 */ /* 0x000fe4000f8efc3f */
[----:B------:R-:W-:Y:S02]  /*1680*/  ULOP3.LUT UR5, UR5, 0x10000, URZ, 0xfc, !UPT ;  /* 0x0001000005057892 */ /* 0x000fe4000f8efc3f */
[----:B------:R-:W-:Y:S02]  /*1690*/  UIMAD UR8, UR39, 0x1800, UR4 ;  /* 0x00001800270878a4 */ /* 0x000fe4000f8e0204 */
[----:B------:R-:W-:Y:S02]  /*16a0*/  UIMAD UR6, UR39, 0x300, UR5 ;  /* 0x00000300270678a4 */ /* 0x000fe4000f8e0205 */
[----:B------:R-:W-:-:S02]  /*16b0*/  UIADD3 UR7, UR8, 0x400, URZ ;  /* 0x0000040008077890 */ /* 0x000fc4000fffe03f */
[----:B------:R-:W-:Y:S01]  /*16c0*/  UIADD3 UR18, UR6, 0x80, URZ ;  /* 0x0000008006127890 */ /* 0x000fe2000fffe03f */
[----:B------:R-:W-:Y:S02]  /*16d0*/  UMOV UR16, UR8 ;  /* 0x0000000800107c82 */ /* 0x000fe40008000000 */
[----:B------:R-:W-:Y:S01]  /*16e0*/  UMOV UR10, UR6 ;  /* 0x00000006000a7c82 */ /* 0x000fe20008000000 */
[----:B------:R-:W-:Y:S01]  /*16f0*/  UIADD3 UR14, UR6, 0x100, URZ ;  /* 0x00000100060e7890 */ /* 0x000fe2000fffe03f */
[----:B------:R-:W-:Y:S01]  /*1700*/  IGMMA.64x16x32.S8.S8 R88, gdesc[UR8], RZ, !UPT, gsb0 ;  /* 0x00600000085879f1 */ /* 0x000fe2000c0410ff */
[----:B------:R-:W-:Y:S01]  /*1710*/  UMOV UR12, UR8 ;  /* 0x00000008000c7c82 */ /* 0x000fe20008000000 */
[----:B------:R-:W-:Y:S01]  /*1720*/  UMOV UR22, UR10 ;  /* 0x0000000a00167c82 */ /* 0x000fe20008000000 */
[----:B------:R-:W-:Y:S02]  /*1730*/  WARPGROUP.DEPBAR.LE gsb0, 0x0 ;  /* 0x00008000000079c5 */ /* 0x000fe40000010000 */
[----:B------:R-:W-:-:S06]  /*1740*/  WARPGROUP.ARRIVE ;  /* 0x00000000000079c5 */ /* 0x000fcc0000000000 */
[----:B------:R-:W-:Y:S03]  /*1750*/  IGMMA.64x16x32.S8.S8 R64, gdesc[UR16], RZ, !UPT, gsb0 ;  /* 0x00600000104079f1 */ /* 0x000fe6000c0410ff */
[----:B------:R-:W-:Y:S02]  /*1760*/  WARPGROUP.DEPBAR.LE gsb0, 0x0 ;  /* 0x00008000000079c5 */ /* 0x000fe40000010000 */
[----:B------:R-:W-:-:S06]  /*1770*/  WARPGROUP.ARRIVE ;  /* 0x00000000000079c5 */ /* 0x000fcc0000000000 */
[----:B------:R-:W-:Y:S01]  /*1780*/  IGMMA.64x16x32.S8.S8 R40, gdesc[UR12], RZ, !UPT, gsb0 ;  /* 0x006000000c2879f1 */ /* 0x000fe2000c0410ff */
[----:B------:R-:W-:Y:S01]  /*1790*/  UMOV UR12, UR7 ;  /* 0x00000007000c7c82 */ /* 0x000fe20008000000 */
[----:B------:R-:W-:Y:S01]  /*17a0*/  UMOV UR13, 0x40000040 ;  /* 0x40000040000d7882 */ /* 0x000fe20000000000 */
[----:B------:R-:W-:Y:S01]  /*17b0*/  UMOV UR16, UR12 ;  /* 0x0000000c00107c82 */ /* 0x000fe20008000000 */
[----:B------:R-:W-:Y:S01]  /*17c0*/  UMOV UR17, UR13 ;  /* 0x0000000d00117c82 */ /* 0x000fe20008000000 */
[----:B------:R-:W-:Y:S01]  /*17d0*/  UMOV UR20, UR12 ;  /* 0x0000000c00147c82 */ /* 0x000fe20008000000 */
[----:B------:R-:W-:Y:S01]  /*17e0*/  UMOV UR21, UR13 ;  /* 0x0000000d00157c82 */ /* 0x000fe20008000000 */
[----:B------:R-:W-:Y:S01]  /*17f0*/  UIADD3 UR7, UR8, 0x800, URZ ;  /* 0x0000080008077890 */ /* 0x000fe2000fffe03f */
[----:B------:R-:W-:Y:S02]  /*1800*/  WARPGROUP.DEPBAR.LE gsb0, 0x0 ;  /* 0x00008000000079c5 */ /* 0x000fe40000010000 */
[----:B------:R-:W-:-:S06]  /*1810*/  WARPGROUP.ARRIVE ;  /* 0x00000000000079c5 */ /* 0x000fcc0000000000 */
[----:B------:R-:W-:Y:S03]  /*1820*/  IGMMA.64x16x32.S8.S8 R32, gdesc[UR12], RZ, !UPT, gsb0 ;  /* 0x006000000c2079f1 */ /* 0x000fe6000c0410ff */
[----:B------:R-:W-:Y:S02]  /*1830*/  WARPGROUP.DEPBAR.LE gsb0, 0x0 ;  /* 0x00008000000079c5 */ /* 0x000fe40000010000 */
[----:B------:R-:W-:-:S06]  /*1840*/  WARPGROUP.ARRIVE ;  /* 0x00000000000079c5 */ /* 0x000fcc0000000000 */
[----:B------:R-:W-:Y:S03]  /*1850*/  IGMMA.64x16x32.S8.S8 R56, gdesc[UR16], RZ, !UPT, gsb0 ;  /* 0x00600000103879f1 */ /* 0x000fe6000c0410ff */
[----:B------:R-:W-:Y:S02]  /*1860*/  WARPGROUP.DEPBAR.LE gsb0, 0x0 ;  /* 0x00008000000079c5 */ /* 0x000fe40000010000 */
[----:B------:R-:W-:-:S06]  /*1870*/  WARPGROUP.ARRIVE ;  /* 0x00000000000079c5 */ /* 0x000fcc0000000000 */
[----:B------:R-:W-:Y:S01]  /*1880*/  IGMMA.64x16x32.S8.S8 R80, gdesc[UR20], RZ, !UPT, gsb0 ;  /* 0x00600000145079f1 */ /* 0x000fe2000c0410ff */
[----:B------:R-:W-:Y:S01]  /*1890*/  UMOV UR22, UR10 ;  /* 0x0000000a00167c82 */ /* 0x000fe20008000000 */
[----:B------:R-:W-:Y:S01]  /*18a0*/  UMOV UR23, UR11 ;  /* 0x0000000b00177c82 */ /* 0x000fe20008000000 */
[----:B------:R-:W-:Y:S01]  /*18b0*/  UMOV UR20, UR7 ;  /* 0x0000000700147c82 */ /* 0x000fe20008000000 */
[----:B------:R-:W-:Y:S01]  /*18c0*/  UMOV UR21, 0x40000040 ;  /* 0x4000004000157882 */ /* 0x000fe20000000000 */
[----:B------:R-:W-:Y:S01]  /*18d0*/  UMOV UR16, UR20 ;  /* 0x0000001400107c82 */ /* 0x000fe20008000000 */
[----:B------:R-:W-:Y:S01]  /*18e0*/  UMOV UR17, UR21 ;  /* 0x0000001500117c82 */ /* 0x000fe20008000000 */
[----:B------:R-:W-:Y:S01]  /*18f0*/  UMOV UR12, UR20 ;  /* 0x00000014000c7c82 */ /* 0x000fe20008000000 */
[----:B------:R-:W-:Y:S01]  /*1900*/  UMOV UR13, UR21 ;  /* 0x00000015000d7c82 */ /* 0x000fe20008000000 */
[----:B------:R-:W-:Y:S01]  /*1910*/  UIADD3 UR7, UR8, 0x402, URZ ;  /* 0x0000040208077890 */ /* 0x000fe2000fffe03f */
[----:B------:R-:W-:-:S02]  /*1920*/  WARPGROUP.DEPBAR.LE gsb0, 0x0 ;  /* 0x00008000000079c5 */ /* 0x000fc40000010000 */
[----:B------:R-:W-:-:S06]  /*1930*/  WARPGROUP.ARRIVE ;  /* 0x00000000000079c5 */ /* 0x000fcc0000000000 */
[----:B------:R-:W-:Y:S01]  /*1940*/  IGMMA.64x16x32.S8.S8 R72, gdesc[UR20], RZ, !UPT, gsb0 ;  /* 0x00600000144879f1 */ /* 0x000fe2000c0410ff */
[----:B------:R-:W-:Y:S01]  /*1950*/  UIADD3 UR22, UR6, 0x82, URZ ;  /* 0x0000008206167890 */ /* 0x000fe2000fffe03f */
[----:B------:R-:W-:Y:S01]  /*1960*/  UMOV UR23, 0x40000040 ;  /* 0x4000004000177882 */ /* 0x000fe20000000000 */
[----:B------:R-:W-:Y:S02]  /*1970*/  WARPGROUP.DEPBAR.LE gsb0, 0x0 ;  /* 0x00008000000079c5 */ /* 0x000fe40000010000 */
[----:B------:R-:W-:-:S06]  /*1980*/  WARPGROUP.ARRIVE ;  /* 0x00000000000079c5 */ /* 0x000fcc0000000000 */
[----:B------:R-:W-:Y:S01]  /*1990*/  IGMMA.64x16x32.S8.S8 R48, gdesc[UR16], RZ, !UPT, gsb0 ;  /* 0x00600000103079f1 */ /* 0x000fe2000c0410ff */
[----:B------:R-:W-:Y:S02]  /*19a0*/  UIADD3 UR16, UR8, 0x2, URZ ;  /* 0x0000000208107890 */ /* 0x000fe4000fffe03f */
[----:B------:R-:W-:Y:S01]  /*19b0*/  UIADD3 UR18, UR6, 0x2, URZ ;  /* 0x0000000206127890 */ /* 0x000fe2000fffe03f */
[----:B------:R-:W-:Y:S01]  /*19c0*/  UMOV UR17, 0x40000040 ;  /* 0x4000004000117882 */ /* 0x000fe20000000000 */
[----:B------:R-:W-:Y:S01]  /*19d0*/  UMOV UR19, 0x40000040 ;  /* 0x4000004000137882 */ /* 0x000fe20000000000 */
[----:B------:R-:W-:Y:S02]  /*19e0*/  UMOV UR21, UR17 ;  /* 0x0000001100157c82 */ /* 0x000fe40008000000 */
[----:B------:R-:W-:Y:S01]  /*19f0*/  UMOV UR20, UR16 ;  /* 0x0000001000147c82 */ /* 0x000fe20008000000 */
[----:B------:R-:W-:Y:S02]  /*1a00*/  WARPGROUP.DEPBAR.LE gsb0, 0x0 ;  /* 0x00008000000079c5 */ /* 0x000fe40000010000 */
[----:B------:R-:W-:-:S06]  /*1a10*/  WARPGROUP.ARRIVE ;  /* 0x00000000000079c5 */ /* 0x000fcc0000000000 */
[----:B------:R-:W-:Y:S01]  /*1a20*/  IGMMA.64x16x32.S8.S8 R24, gdesc[UR12], RZ, !UPT, gsb0 ;  /* 0x006000000c1879f1 */ /* 0x000fe2000c0410ff */
[----:B------:R-:W-:Y:S01]  /*1a30*/  UIADD3 UR14, UR6, 0x102, URZ ;  /* 0x00000102060e7890 */ /* 0x000fe2000fffe03f */
[----:B------:R-:W-:Y:S01]  /*1a40*/  UMOV UR12, UR16 ;  /* 0x00000010000c7c82 */ /* 0x000fe20008000000 */
[----:B------:R-:W-:Y:S01]  /*1a50*/  UMOV UR13, UR17 ;  /* 0x00000011000d7c82 */ /* 0x000fe20008000000 */
[----:B------:R-:W-:Y:S01]  /*1a60*/  UMOV UR15, 0x40000040 ;  /* 0x40000040000f7882 */ /* 0x000fe20000000000 */
[----:B------:R-:W-:Y:S02]  /*1a70*/  WARPGROUP.DEPBAR.LE gsb0, 0x0 ;  /* 0x00008000000079c5 */ /* 0x000fe40000010000 */
[----:B------:R-:W-:-:S06]  /*1a80*/  WARPGROUP.ARRIVE ;  /* 0x00000000000079c5 */ /* 0x000fcc0000000000 */
[----:B------:R-:W-:Y:S03]  /*1a90*/  IGMMA.64x16x32.S8.S8 R88, gdesc[UR16], R88, gsb0 ;  /* 0x00600000105879f1 */ /* 0x000fe60008041058 */
[----:B------:R-:W-:Y:S02]  /*1aa0*/  WARPGROUP.DEPBAR.LE gsb0, 0x0 ;  /* 0x00008000000079c5 */ /* 0x000fe40000010000 */
[----:B------:R-:W-:-:S06]  /*1ab0*/  WARPGROUP.ARRIVE ;  /* 0x00000000000079c5 */ /* 0x000fcc0000000000 */
[----:B------:R-:W-:Y:S03]  /*1ac0*/  IGMMA.64x16x32.S8.S8 R64, gdesc[UR20], R64, gsb0 ;  /* 0x00600000144079f1 */ /* 0x000fe60008041040 */
[----:B------:R-:W-:Y:S02]  /*1ad0*/  WARPGROUP.DEPBAR.LE gsb0, 0x0 ;  /* 0x00008000000079c5 */ /* 0x000fe40000010000 */
[----:B------:R-:W-:-:S06]  /*1ae0*/  WARPGROUP.ARRIVE ;  /* 0x00000000000079c5 */ /* 0x000fcc0000000000 */
[----:B------:R-:W-:Y:S01]  /*1af0*/  IGMMA.64x16x32.S8.S8 R40, gdesc[UR12], R40, gsb0 ;  /* 0x006000000c2879f1 */ /* 0x000fe20008041028 */
        /* <DEDUP_REMOVED lines=25> */
[----:B------:R-:W-:Y:S01]  /*1c90*/  IGMMA.64x16x32.S8.S8 R72, gdesc[UR16], R72, gsb0 ;  /* 0x00600000104879f1 */ /* 0x000fe20008041048 */
[----:B------:R-:W-:Y:S02]  /*1ca0*/  UIADD3 UR16, UR8, 0x4, URZ ;  /* 0x0000000408107890 */ /* 0x000fe4000fffe03f */
[----:B------:R-:W-:Y:S01]  /*1cb0*/  UIADD3 UR18, UR6, 0x4, URZ ;  /* 0x0000000406127890 */ /* 0x000fe2000fffe03f */
[----:B------:R-:W-:Y:S01]  /*1cc0*/  UMOV UR17, 0x40000040 ;  /* 0x4000004000117882 */ /* 0x000fe20000000000 */
[----:B------:R-:W-:Y:S01]  /*1cd0*/  UMOV UR19, 0x40000040 ;  /* 0x4000004000137882 */ /* 0x000fe20000000000 */
[----:B------:R-:W-:Y:S02]  /*1ce0*/  WARPGROUP.DEPBAR.LE gsb0, 0x0 ;  /* 0x00008000000079c5 */ /* 0x000fe40000010000 */
[----:B------:R-:W-:-:S06]  /*1cf0*/  WARPGROUP.ARRIVE ;  /* 0x00000000000079c5 */ /* 0x000fcc0000000000 */
[----:B------:R-:W-:Y:S01]  /*1d00*/  IGMMA.64x16x32.S8.S8 R48, gdesc[UR20], R48, gsb0 ;  /* 0x00600000143079f1 */ /* 0x000fe20008041030 */
[----:B------:R-:W-:Y:S01]  /*1d10*/  UIADD3 UR22, UR6, 0x84, URZ ;  /* 0x0000008406167890 */ /* 0x000fe2000fffe03f */
[----:B------:R-:W-:Y:S01]  /*1d20*/  UMOV UR20, UR16 ;  /* 0x0000001000147c82 */ /* 0x000fe20008000000 */
[----:B------:R-:W-:Y:S01]  /*1d30*/  UMOV UR21, UR17 ;  /* 0x0000001100157c82 */ /* 0x000fe20008000000 */
        /* <DEDUP_REMOVED lines=251> */
[----:B------:R-:W-:Y:S02]  /*2cf0*/  WARPGROUP.DEPBAR.LE gsb0, 0x0 ;  /* 0x00008000000079c5 */ /* 0x000fe40000010000 */
[----:B------:R-:W-:-:S06]  /*2d00*/  WARPGROUP.ARRIVE ;  /* 0x00000000000079c5 */ /* 0x000fcc0000000000 */
[----:B------:R-:W-:Y:S01]  /*2d10*/  IGMMA.64x16x32.S8.S8 R72, gdesc[UR16], R72, gsb0 ;  /* 0x00600000104879f1 */ /* 0x000fe20008041048 */
[----:B------:R-:W-:Y:S01]  /*2d20*/  UIADD3 UR18, UR6, 0x206, URZ ;  /* 0x0000020606127890 */ /* 0x000fe2000fffe03f */
[----:B------:R-:W-:Y:S01]  /*2d30*/  UMOV UR19, 0x40000040 ;  /* 0x4000004000137882 */ /* 0x000fe20000000000 */
        /* <DEDUP_REMOVED lines=8> */
[----:B------:R-:W-:Y:S02]  /*2dc0*/  UIADD3 UR12, UR8, 0xc06, URZ ;  /* 0x00000c06080c7890 */ /* 0x000fe4000fffe03f */
[----:B------:R-:W-:Y:S01]  /*2dd0*/  UIADD3 UR14, UR6, 0x186, URZ ;  /* 0x00000186060e7890 */ /* 0x000fe2000fffe03f */
[----:B------:R-:W-:Y:S01]  /*2de0*/  UMOV UR13, 0x40000040 ;  /* 0x40000040000d7882 */ /* 0x000fe20000000000 */
[----:B------:R-:W-:Y:S01]  /*2df0*/  UMOV UR15, 0x40000040 ;  /* 0x40000040000f7882 */ /* 0x000fe20000000000 */
[----:B------:R-:W-:Y:S02]  /*2e00*/  UMOV UR17, UR13 ;  /* 0x0000000d00117c82 */ /* 0x000fe40008000000 */
[----:B------:R-:W-:Y:S01]  /*2e10*/  UMOV UR16, UR12 ;  /* 0x0000000c00107c82 */ /* 0x000fe20008000000 */
[----:B------:R-:W-:Y:S01]  /*2e20*/  UMOV UR20, UR12 ;  /* 0x0000000c00147c82 */ /* 0x000fe20008000000 */
[----:B------:R-:W-:Y:S01]  /*2e30*/  UMOV UR21, UR13 ;  /* 0x0000000d00157c82 */ /* 0x000fe20008000000 */
[----:B------:R-:W-:-:S02]  /*2e40*/  UIADD3 UR6, UR8, 0x1006, URZ ;  /* 0x0000100608067890 */ /* 0x000fc4000fffe03f */
        /* <DEDUP_REMOVED lines=29> */
[----:B------:R-:W-:Y:S02]  /*3020*/  WARPGROUP.DEPBAR.LE gsb0, 0x0 ;  /* 0x00008000000079c5 */ /* 0x000fe40000010000 */
[----:B------:R-:W-:-:S06]  /*3030*/  WARPGROUP.ARRIVE ;  /* 0x00000000000079c5 */ /* 0x000fcc0000000000 */
[----:B------:R-:W-:Y:S01]  /*3040*/  IGMMA.64x16x32.S8.S8 R72, gdesc[UR12], R72, gsb0 ;  /* 0x006000000c4879f1 */ /* 0x000fe20008041048 */
        /* <DEDUP_REMOVED lines=9> */
[----:B------:R-:W-:Y:S05]  /*30e0*/  @!P1 BRA `(.L_x_22) ;  /* 0x0000001c005c9947 */ /* 0x000fea0003800000 */
[----:B------:R-:W-:Y:S02]  /*30f0*/  UIADD3 UR6, UR39, 0x1, URZ ;  /* 0x0000000127067890 */ /* 0x000fe4000fffe03f */
[----:B------:R-:W-:Y:S02]  /*3100*/  IMAD.U32 R3, RZ, RZ, UR39 ;  /* 0x00000027ff037e24 */ /* 0x000fe4000f8e00ff */
[----:B------:R-:W-:-:S04]  /*3110*/  UISETP.NE.AND UP0, UPT, UR6, 0x2, UPT ;  /* 0x000000020600788c */ /* 0x000fc8000bf05270 */
[----:B------:R-:W-:Y:S02]  /*3120*/  USEL UR7, URZ, 0x1, UP0 ;  /* 0x000000013f077887 */ /* 0x000fe40008000000 */
[----:B------:R-:W-:Y:S02]  /*3130*/  USEL UR6, UR6, URZ, UP0 ;  /* 0x0000003f06067287 */ /* 0x000fe40008000000 */
[----:B------:R-:W-:-:S06]  /*3140*/  ULOP3.LUT UR7, UR38, UR7, URZ, 0x3c, !UPT ;  /* 0x0000000726077292 */ /* 0x000fcc000f8e3c3f */
[----:B------:R-:W-:-:S07]  /*3150*/  IMAD.U32 R7, RZ, RZ, UR7 ;  /* 0x00000007ff077e24 */ /* 0x000fce000f8e00ff */
.L_x_29:
[----:B------:R-:W-:Y:S05]  /*3160*/  @!P0 BRA `(.L_x_23) ;  /* 0x0000000000048947 */ /* 0x000fea0003800000 */
[----:B------:R-:W-:Y:S01]  /*3170*/  BPT.TRAP 0x1 ;  /* 0x000000040000795c */ /* 0x000fe20000300000 */
.L_x_23:
[----:B------:R-:W0:Y:S01]  /*3180*/  S2UR UR8, SR_CgaCtaId ;  /* 0x00000000000879c3 */ /* 0x000e220000008800 */
[----:B------:R-:W-:Y:S01]  /*3190*/  UMOV UR7, 0x400 ;  /* 0x0000040000077882 */ /* 0x000fe20000000000 */
[----:B------:R-:W-:Y:S01]  /*31a0*/  IMAD.U32 R5, RZ, RZ, UR6 ;  /* 0x00000006ff057e24 */ /* 0x000fe2000f8e00ff */
[----:B------:R-:W-:Y:S01]  /*31b0*/  SHF.L.U32 R4, R7, 0x1f, RZ ;  /* 0x0000001f07047819 */ /* 0x000fe200000006ff */
[----:B0-----:R-:W-:-:S06]  /*31c0*/  ULEA UR7, UR8, UR7, 0x18 ;  /* 0x0000000708077291 */ /* 0x001fcc000f8ec03f */
[----:B------:R-:W-:-:S04]  /*31d0*/  IMAD.U32 R6, RZ, RZ, UR7 ;  /* 0x00000007ff067e24 */ /* 0x000fc8000f8e00ff */
[----:B------:R-:W-:-:S04]  /*31e0*/  IMAD R5, R5, 0x8, R6 ;  /* 0x0000000805057824 */ /* 0x000fc800078e0206 */
[----:B------:R0:W1:Y:S01]  /*31f0*/  SYNCS.PHASECHK.TRANS64.TRYWAIT P1, [R5+URZ], R4 ;  /* 0x00000004050075a7 */ /* 0x000062000802017f */
[----:B------:R-:W-:Y:S05]  /*3200*/  @!P0 BRA `(.L_x_24) ;  /* 0x0000000000048947 */ /* 0x000fea0003800000 */
[----:B------:R-:W-:Y:S01]  /*3210*/  BPT.TRAP 0x1 ;  /* 0x000000040000795c */ /* 0x000fe20000300000 */
.L_x_24:
[----:B-1----:R-:W-:Y:S05]  /*3220*/  @P1 BRA `(.L_x_25) ;  /* 0x0000000000081947 */ /* 0x002fea0003800000 */
[----:B------:R-:W1:Y:S02]  /*3230*/  SYNCS.PHASECHK.TRANS64.TRYWAIT P1, [R5+URZ], R4 ;  /* 0x00000004050075a7 */ /* 0x000e64000802017f */
[----:B-1----:R-:W-:Y:S05]  /*3240*/  @!P1 BRA `(.L_x_26) ;  /* 0x0000008400249947 */ /* 0x002fea0003800000 */
.L_x_25:
[----:B------:R-:W-:Y:S01]  /*3250*/  UIMAD UR8, UR6, 0x1800, UR4 ;  /* 0x00001800060878a4 */ /* 0x000fe2000f8e0204 */
[----:B------:R-:W-:Y:S01]  /*3260*/  WARPGROUP.ARRIVE ;  /* 0x00000000000079c5 */ /* 0x000fe20000000000 */
[----:B------:R-:W-:Y:S01]  /*3270*/  UIMAD UR10, UR6, 0x300, UR5 ;  /* 0x00000300060a78a4 */ /* 0x000fe2000f8e0205 */
[----:B------:R-:W-:Y:S01]  /*3280*/  UMOV UR9, 0x40000040 ;  /* 0x4000004000097882 */ /* 0x000fe20000000000 */
[----:B------:R-:W-:Y:S02]  /*3290*/  UMOV UR11, 0x40000040 ;  /* 0x40000040000b7882 */ /* 0x000fe40000000000 */
[----:B------:R-:W-:Y:S01]  /*32a0*/  UIADD3 UR18, UR10, 0x80, URZ ;  /* 0x000000800a127890 */ /* 0x000fe2000fffe03f */
[----:B------:R-:W-:Y:S01]  /*32b0*/  UMOV UR16, UR8 ;  /* 0x0000000800107c82 */ /* 0x000fe20008000000 */
[----:B------:R-:W-:Y:S01]  /*32c0*/  UMOV UR17, UR9 ;  /* 0x0000000900117c82 */ /* 0x000fe20008000000 */
[----:B------:R-:W-:Y:S02]  /*32d0*/  UMOV UR19, 0x40000040 ;  /* 0x4000004000137882 */ /* 0x000fe40000000000 */
[----:B------:R-:W-:Y:S01]  /*32e0*/  IGMMA.64x16x32.S8.S8 R88, gdesc[UR8], R88, gsb0 ;  /* 0x00600000085879f1 */ /* 0x000fe20008041058 */
[----:B------:R-:W-:Y:S01]  /*32f0*/  UIADD3 UR14, UR10, 0x100, URZ ;  /* 0x000001000a0e7890 */ /* 0x000fe2000fffe03f */
[----:B------:R-:W-:Y:S01]  /*3300*/  UMOV UR12, UR8 ;  /* 0x00000008000c7c82 */ /* 0x000fe20008000000 */
[----:B------:R-:W-:Y:S01]  /*3310*/  UMOV UR13, UR9 ;  /* 0x00000009000d7c82 */ /* 0x000fe20008000000 */
[----:B------:R-:W-:Y:S01]  /*3320*/  UMOV UR15, 0x40000040 ;  /* 0x40000040000f7882 */ /* 0x000fe20000000000 */
[----:B------:R-:W-:Y:S01]  /*3330*/  UIADD3 UR7, UR8, 0x400, URZ ;  /* 0x0000040008077890 */ /* 0x000fe2000fffe03f */
[----:B------:R-:W-:Y:S01]  /*3340*/  UMOV UR22, UR10 ;  /* 0x0000000a00167c82 */ /* 0x000fe20008000000 */
[----:B------:R-:W-:Y:S01]  /*3350*/  UMOV UR23, UR11 ;  /* 0x0000000b00177c82 */ /* 0x000fe20008000000 */
[----:B------:R-:W-:-:S02]  /*3360*/  WARPGROUP.DEPBAR.LE gsb0, 0x0 ;  /* 0x00008000000079c5 */ /* 0x000fc40000010000 */
        /* <DEDUP_REMOVED lines=362> */
[----:B------:R-:W-:Y:S01]  /*4a10*/  UIADD3 UR8, UR8, 0x1406, URZ ;  /* 0x0000140608087890 */ /* 0x000fe2000fffe03f */
[----:B------:R-:W-:-:S02]  /*4a20*/  WARPGROUP.DEPBAR.LE gsb0, 0x0 ;  /* 0x00008000000079c5 */ /* 0x000fc40000010000 */
        /* <DEDUP_REMOVED lines=47> */
[----:B------:R-:W-:Y:S01]  /*4d20*/  BPT.TRAP 0x1 ;  /* 0x000000040000795c */ /* 0x000fe20000300000 */
.L_x_27:
[----:B------:R-:W-:-:S13]  /*4d30*/  ISETP.NE.AND P1, PT, R22, RZ, PT ;  /* 0x000000ff1600720c */ /* 0x000fda0003f25270 */
[----:B01----:R-:W-:-:S04]  /*4d40*/  @P1 IMAD R4, R3, 0x8, R6 ;  /* 0x0000000803041824 */ /* 0x003fc800078e0206 */
[----:B------:R-:W-:-:S05]  /*4d50*/  @P1 VIADD R4, R4, 0x10 ;  /* 0x0000001004041836 */ /* 0x000fca0000000000 */
[----:B------:R-:W-:-:S04]  /*4d60*/  @P1 PRMT R4, R23, 0x654, R4 ;  /* 0x0000065417041816 */ /* 0x000fc80000000004 */
[----:B------:R0:W-:Y:S01]  /*4d70*/  @P1 SYNCS.ARRIVE.TRANS64.RED.A1T0 RZ, [R4+URZ], RZ ;  /* 0x000000ff04ff19a7 */ /* 0x0001e2000810043f */
[----:B------:R-:W-:-:S13]  /*4d80*/  ISETP.GT.U32.AND P1, PT, R19, 0x1, PT ;  /* 0x000000011300780c */ /* 0x000fda0003f24070 */
[----:B0-----:R-:W-:Y:S05]  /*4d90*/  @P1 BRA `(.L_x_28) ;  /* 0x0000000000041947 */ /* 0x001fea0003800000 */
[----:B------:R-:W-:Y:S01]  /*4da0*/  BPT.TRAP 0x1 ;  /* 0x000000040000795c */ /* 0x000fe20000300000 */
.L_x_28:
[----:B------:R-:W-:Y:S01]  /*4db0*/  UIADD3 UR6, UR6, 0x1, URZ ;  /* 0x0000000106067890 */ /* 0x000fe2000fffe03f */
[C---:B------:R-:W-:Y:S01]  /*4dc0*/  ISETP.GT.AND P2, PT, R0.reuse, 0x1, PT ;  /* 0x000000010000780c */ /* 0x040fe20003f44270 */
[----:B------:R-:W-:Y:S02]  /*4dd0*/  VIADD R3, R3, 0x1 ;  /* 0x0000000103037836 */ /* 0x000fe40000000000 */
[----:B------:R-:W-:Y:S01]  /*4de0*/  UISETP.NE.AND UP0, UPT, UR6, 0x2, UPT ;  /* 0x000000020600788c */ /* 0x000fe2000bf05270 */
[----:B------:R-:W-:Y:S02]  /*4df0*/  VIADD R0, R0, 0xffffffff ;  /* 0xffffffff00007836 */ /* 0x000fe40000000000 */
[C---:B------:R-:W-:Y:S01]  /*4e00*/  ISETP.NE.AND P1, PT, R3.reuse, 0x2, PT ;  /* 0x000000020300780c */ /* 0x040fe20003f25270 */
[----:B------:R-:W-:Y:S02]  /*4e10*/  USEL UR7, URZ, 0x1, UP0 ;  /* 0x000000013f077887 */ /* 0x000fe40008000000 */
[----:B------:R-:W-:Y:S01]  /*4e20*/  USEL UR6, UR6, URZ, UP0 ;  /* 0x0000003f06067287 */ /* 0x000fe20008000000 */
[----:B------:R-:W-:-:S03]  /*4e30*/  SEL R3, R3, RZ, P1 ;  /* 0x000000ff03037207 */ /* 0x000fc60000800000 */
[----:B------:R-:W-:Y:S01]  /*4e40*/  LOP3.LUT R7, R7, UR7, RZ, 0x3c, !PT ;  /* 0x0000000707077c12 */ /* 0x000fe2000f8e3cff */
[----:B------:R-:W-:Y:S07]  /*4e50*/  @P2 BRA `(.L_x_29) ;  /* 0xffffffe000c02947 */ /* 0x000fee000383ffff */
.L_x_22:
[----:B------:R-:W0:Y:S02]  /*4e60*/  LDC R0, c[0x0][0x28c] ;  /* 0x0000a300ff007b82 */ /* 0x000e240000000800 */
[----:B0-----:R-:W-:-:S13]  /*4e70*/  ISETP.GE.AND P1, PT, R0, 0x1, PT ;  /* 0x000000010000780c */ /* 0x001fda0003f26270 */
[----:B------:R-:W-:Y:S05]  /*4e80*/  @!P1 BRA `(.L_x_30) ;  /* 0x0000000000409947 */ /* 0x000fea0003800000 */
[----:B------:R-:W-:Y:S05]  /*4e90*/  @!P0 BRA `(.L_x_31) ;  /* 0x0000000000048947 */ /* 0x000fea0003800000 */
[----:B------:R-:W-:Y:S01]  /*4ea0*/  BPT.TRAP 0x1 ;  /* 0x000000040000795c */ /* 0x000fe20000300000 */
.L_x_31:
[----:B------:R-:W-:Y:S01]  /*4eb0*/  ISETP.NE.AND P0, PT, R22, RZ, PT ;  /* 0x000000ff1600720c */ /* 0x000fe20003f05270 */
[----:B------:R-:W-:-:S12]  /*4ec0*/  UISETP.LT.AND UP1, UPT, UR40, 0x1, UPT ;  /* 0x000000012800788c */ /* 0x000fd8000bf21270 */
[----:B------:R-:W-:-:S05]  /*4ed0*/  VOTEU.ANY UP0, P0 ;  /* 0x00000000003f7886 */ /* 0x000fca0000000100 */
[----:B------:R-:W-:-:S04]  /*4ee0*/  @UP0 USEL UR4, UR40, 0x1, UP1 ;  /* 0x0000000128040887 */ /* 0x000fc80008800000 */
[----:B------:R-:W-:-:S06]  /*4ef0*/  @UP0 UIADD3 UR4, UR39, UR40, -UR4 ;  /* 0x0000002827040290 */ /* 0x000fcc000fffe804 */
[----:B------:R-:W-:-:S04]  /*4f00*/  IMAD.U32 R0, RZ, RZ, UR4 ;  /* 0x00000004ff007e24 */ /* 0x000fc8000f8e00ff */
[----:B------:R-:W-:-:S05]  /*4f10*/  @P0 IMAD.SHL.U32 R0, R0, 0x8, RZ ;  /* 0x0000000800000824 */ /* 0x000fca00078e00ff */
[----:B------:R-:W-:-:S04]  /*4f20*/  @P0 LOP3.LUT R0, R0, 0x8, RZ, 0xc0, !PT ;  /* 0x0000000800000812 */ /* 0x000fc800078ec0ff */
[----:B------:R-:W-:-:S04]  /*4f30*/  @P0 IADD3 R0, R6, 0x10, R0 ;  /* 0x0000001006000810 */ /* 0x000fc80007ffe000 */
[----:B------:R-:W-:-:S04]  /*4f40*/  @P0 PRMT R0, R23, 0x654, R0 ;  /* 0x0000065417000816 */ /* 0x000fc80000000000 */
[----:B------:R0:W-:Y:S01]  /*4f50*/  @P0 SYNCS.ARRIVE.TRANS64.RED.A1T0 RZ, [R0+URZ], RZ ;  /* 0x000000ff00ff09a7 */ /* 0x0001e2000810043f */
[----:B------:R-:W-:-:S13]  /*4f60*/  ISETP.GT.U32.AND P0, PT, R19, 0x1, PT ;  /* 0x000000011300780c */ /* 0x000fda0003f04070 */
[----:B0-----:R-:W-:Y:S05]  /*4f70*/  @P0 BRA `(.L_x_30) ;  /* 0x0000000000040947 */ /* 0x001fea0003800000 */
[----:B------:R-:W-:Y:S01]  /*4f80*/  BPT.TRAP 0x1 ;  /* 0x000000040000795c */ /* 0x000fe20000300000 */
.L_x_30:
[----:B------:R-:W0:Y:S01]  /*4f90*/  LDC R6, c[0x0][0x288] ;  /* 0x0000a200ff067b82 */ /* 0x000e220000000800 */
[--C-:B------:R-:W-:Y:S01]  /*4fa0*/  SHF.R.U32.HI R0, RZ, 0x7, R18.reuse ;  /* 0x00000007ff007819 */ /* 0x100fe20000011612 */
[----:B------:R-:W-:Y:S01]  /*4fb0*/  UIADD3 UR39, UR40, UR39, URZ ;  /* 0x0000002728277290 */ /* 0x000fe2000fffe03f */
[----:B------:R-:W-:Y:S01]  /*4fc0*/  LOP3.LUT R4, R18, 0x60, RZ, 0xc0, !PT ;  /* 0x0000006012047812 */ /* 0x000fe200078ec0ff */
[----:B------:R-:W-:Y:S01]  /*4fd0*/  IMAD R107, R107, 0x30, RZ ;  /* 0x000000306b6b7824 */ /* 0x000fe200078e02ff */
[----:B------:R-:W-:Y:S01]  /*4fe0*/  LOP3.LUT R0, R0, 0x1, RZ, 0xc0, !PT ;  /* 0x0000000100007812 */ /* 0x000fe200078ec0ff */
[----:B------:R-:W-:Y:S01]  /*4ff0*/  USHF.R.U32.HI UR4, URZ, 0x1, UR39 ;  /* 0x000000013f047899 */ /* 0x000fe20008011627 */
[----:B------:R-:W-:Y:S01]  /*5000*/  SHF.R.U32.HI R3, RZ, 0x2, R18 ;  /* 0x00000002ff037819 */ /* 0x000fe20000011612 */
[----:B------:R-:W-:Y:S01]  /*5010*/  IMAD R11, R106, 0x180, RZ ;  /* 0x000001806a0b7824 */ /* 0x000fe200078e02ff */
[----:B------:R-:W-:Y:S01]  /*5020*/  SHF.R.U32.HI R10, RZ, 0x1, R4 ;  /* 0x00000001ff0a7819 */ /* 0x000fe20000011604 */
[----:B------:R-:W-:Y:S01]  /*5030*/  IMAD.SHL.U32 R4, R0, 0x40, RZ ;  /* 0x0000004000047824 */ /* 0x000fe200078e00ff */
[----:B------:R-:W-:Y:S01]  /*5040*/  LOP3.LUT R3, R3, 0x7, RZ, 0xc0, !PT ;  /* 0x0000000703037812 */ /* 0x000fe200078ec0ff */
[----:B------:R-:W-:Y:S01]  /*5050*/  ULOP3.LUT UR4, UR4, 0x1, URZ, 0xc0, !UPT ;  /* 0x0000000104047892 */ /* 0x000fe2000f8ec03f */
[----:B------:R-:W-:Y:S01]  /*5060*/  SHF.R.S32.HI R15, RZ, 0x1f, R105 ;  /* 0x0000001fff0f7819 */ /* 0x000fe20000011469 */
[----:B------:R-:W-:Y:S01]  /*5070*/  ULDC UR8, c[0x0][0x284] ;  /* 0x0000a10000087ab9 */ /* 0x000fe20000000800 */
[--C-:B------:R-:W-:Y:S01]  /*5080*/  IADD3 R5, RZ, -R10, -R3.reuse ;  /* 0x8000000aff057210 */ /* 0x100fe20007ffe803 */
[----:B------:R-:W-:Y:S01]  /*5090*/  UISETP.GT.U32.AND UP1, UPT, UR39, 0x1, UPT ;  /* 0x000000012700788c */ /* 0x000fe2000bf24070 */
[----:B------:R-:W-:Y:S01]  /*50a0*/  LOP3.LUT R3, R4, 0x40, R3, 0xe2, !PT ;  /* 0x0000004004037812 */ /* 0x000fe200078ee203 */
[----:B------:R-:W-:Y:S01]  /*50b0*/  UISETP.NE.U32.AND UP0, UPT, UR4, 0x1, UPT ;  /* 0x000000010400788c */ /* 0x000fe2000bf05070 */
[----:B------:R-:W-:Y:S01]  /*50c0*/  LOP3.LUT R4, R18, 0x3, RZ, 0xc0, !PT ;  /* 0x0000000312047812 */ /* 0x000fe200078ec0ff */
[----:B------:R-:W-:Y:S01]  /*50d0*/  IMAD R14, R0, -0x40, R5 ;  /* 0xffffffc0000e7824 */ /* 0x000fe200078e0205 */
[----:B------:R-:W-:Y:S01]  /*50e0*/  ULDC.64 UR6, c[0x0][0x5d0] ;  /* 0x0001740000067ab9 */ /* 0x000fe20000000a00 */
[----:B------:R-:W-:Y:S01]  /*50f0*/  UISETP.LT.U32.AND UP1, UPT, UR40, 0x2, UP1 ;  /* 0x000000022800788c */ /* 0x000fe20008f21070 */
[----:B------:R-:W-:Y:S01]  /*5100*/  IMAD.WIDE R8, R106, 0x180, RZ ;  /* 0x000001806a087825 */ /* 0x000fe200078e02ff */
[----:B0-----:R-:W-:Y:S01]  /*5110*/  ISETP.GE.AND P0, PT, R107, R6, PT ;  /* 0x000000066b00720c */ /* 0x001fe20003f06270 */
[----:B------:R-:W-:Y:S01]  /*5120*/  UISETP.GT.U32.AND UP0, UPT, UR40, 0x1, !UP0 ;  /* 0x000000012800788c */ /* 0x000fe2000c704070 */
[C---:B------:R-:W-:Y:S01]  /*5130*/  IADD3 R14, -R11.reuse, UR8, R14 ;  /* 0x000000080b0e7c10 */ /* 0x040fe2000fffe10e */
[----:B------:R-:W-:Y:S01]  /*5140*/  IMAD R0, R4, -0x2, R6 ;  /* 0xfffffffe04007824 */ /* 0x000fe200078e0206 */
[----:B------:R-:W-:Y:S01]  /*5150*/  ISETP.GE.OR P0, PT, R11, UR8, P0 ;  /* 0x000000080b007c0c */ /* 0x000fe20008706670 */
[----:B------:R-:W-:Y:S01]  /*5160*/  IMAD.SHL.U32 R6, R18, 0x2, RZ ;  /* 0x0000000212067824 */ /* 0x000fe200078e00ff */
[----:B------:R-:W-:Y:S01]  /*5170*/  USEL UR5, URZ, 0x1, !UP1 ;  /* 0x000000013f057887 */ /* 0x000fe2000c800000 */
[----:B------:R-:W-:Y:S01]  /*5180*/  IMAD R4, R15, UR6, RZ ;  /* 0x000000060f047c24 */ /* 0x000fe2000f8e02ff */
[----:B------:R-:W-:Y:S01]  /*5190*/  USEL UR4, URZ, 0x1, !UP0 ;  /* 0x000000013f047887 */ /* 0x000fe2000c000000 */
[----:B------:R-:W-:Y:S01]  /*51a0*/  LOP3.LUT R113, R8, R3, R10, 0xfe, !PT ;  /* 0x0000000308717212 */ /* 0x000fe200078efe0a */
[----:B------:R-:W-:Y:S01]  /*51b0*/  ULOP3.LUT UR39, UR39, 0x1, URZ, 0xc0, !UPT ;  /* 0x0000000127277892 */ /* 0x000fe2000f8ec03f */
[----:B------:R-:W-:Y:S01]  /*51c0*/  LOP3.LUT R6, R107, 0x6, R6, 0xf8, !PT ;  /* 0x000000066b067812 */ /* 0x000fe200078ef806 */
[----:B------:R-:W-:Y:S01]  /*51d0*/  IMAD R13, R105, UR7, R4 ;  /* 0x00000007690d7c24 */ /* 0x000fe2000f8e0204 */
[----:B------:R-:W-:Y:S01]  /*51e0*/  ULOP3.LUT UR38, UR4, UR38, UR5, 0x96, !UPT ;  /* 0x0000002604267292 */ /* 0x000fe2000f8e9605 */
[----:B------:R-:W-:Y:S01]  /*51f0*/  IMAD.IADD R3, R0, 0x1, -R107 ;  /* 0x0000000100037824 */ /* 0x000fe200078e0a6b */
[----:B------:R-:W-:Y:S01]  /*5200*/  SHF.R.S32.HI R7, RZ, 0x1f, R6 ;  /* 0x0000001fff077819 */ /* 0x000fe20000011406 */
[----:B------:R-:W-:-:S02]  /*5210*/  IMAD.MOV.U32 R0, RZ, RZ, -0x1 ;  /* 0xffffffffff007424 */ /* 0x000fc400078e00ff */
[----:B------:R-:W-:-:S04]  /*5220*/  IMAD.WIDE.U32 R4, R105, UR6, R6 ;  /* 0x0000000669047c25 */ /* 0x000fc8000f8e0006 */
[----:B------:R-:W-:Y:S01]  /*5230*/  IMAD.IADD R5, R5, 0x1, R13 ;  /* 0x0000000105057824 */ /* 0x000fe200078e020d */
[----:B------:R-:W-:Y:S06]  /*5240*/  @P0 BRA `(.L_x_32) ;  /* 0x00000048000c0947 */ /* 0x000fec0003800000 */
[----:B------:R-:W0:Y:S01]  /*5250*/  LDC.64 R110, c[0x0][0x5c8] ;  /* 0x00017200ff6e7b82 */ /* 0x000e220000000a00 */
[----:B-----5:R-:W-:Y:S01]  /*5260*/  ISETP.NE.AND P0, PT, R97, RZ, PT ;  /* 0x000000ff6100720c */ /* 0x020fe20003f05270 */
[----:B------:R-:W-:Y:S01]  /*5270*/  BSSY B0, `(.L_x_32) ;  /* 0x0000480000007945 */ /* 0x000fe20003800000 */
[-C--:B0-----:R-:W-:Y:S02]  /*5280*/  IMAD R10, R9, R110.reuse, RZ ;  /* 0x0000006e090a7224 */ /* 0x081fe400078e02ff */
[----:B------:R-:W-:-:S04]  /*5290*/  IMAD.WIDE.U32 R12, R113, R110, R4 ;  /* 0x0000006e710c7225 */ /* 0x000fc800078e0004 */
[----:B------:R-:W-:-:S04]  /*52a0*/  IMAD R5, R113, R111, R10 ;  /* 0x0000006f71057224 */ /* 0x000fc800078e020a */
[----:B------:R-:W-:Y:S01]  /*52b0*/  IMAD.IADD R112, R13, 0x1, R5 ;  /* 0x000000010d707824 */ /* 0x000fe200078e0205 */
[----:B------:R-:W-:Y:S06]  /*52c0*/  @!P0 BRA `(.L_x_33) ;  /* 0x0000003000c48947 */ /* 0x000fec0003800000 */
[----:B------:R-:W0:Y:S01]  /*52d0*/  LDC.64 R108, c[0x0][0x5b0] ;  /* 0x00016c00ff6c7b82 */ /* 0x000e220000000a00 */
[----:B------:R-:W-:Y:S01]  /*52e0*/  ULDC.64 UR4, c[0x0][0x5b8] ;  /* 0x00016e0000047ab9 */ /* 0x000fe20000000a00 */
[----:B------:R-:W-:Y:S01]  /*52f0*/  ISETP.GE.AND P1, PT, R14, 0x1, PT ;  /* 0x000000010e00780c */ /* 0x000fe20003f26270 */
[----:B------:R-:W-:Y:S01]  /*5300*/  IMAD R4, R15, UR4, RZ ;  /* 0x000000040f047c24 */ /* 0x000fe2000f8e02ff */
[----:B------:R-:W-:Y:S01]  /*5310*/  IADD3 R119, P2, R113, 0x80, RZ ;  /* 0x0000008071777810 */ /* 0x000fe20007f5e0ff */
[----:B------:R-:W-:Y:S01]  /*5320*/  IMAD.WIDE.U32 R20, R105, UR4, R6 ;  /* 0x0000000469147c25 */ /* 0x000fe2000f8e0006 */
[----:B------:R-:W-:Y:S01]  /*5330*/  ISETP.LT.OR P4, PT, R3, 0x1, !P1 ;  /* 0x000000010300780c */ /* 0x000fe20004f81670 */
[----:B------:R-:W-:Y:S01]  /*5340*/  BSSY B1, `(.L_x_34) ;  /* 0x0000010000017945 */ /* 0x000fe20003800000 */
[----:B------:R-:W1:Y:S01]  /*5350*/  LDC.64 R106, c[0x0][0x5a8] ;  /* 0x00016a00ff6a7b82 */ /* 0x000e620000000a00 */
[----:B------:R-:W-:Y:S01]  /*5360*/  IMAD R105, R105, UR5, R4 ;  /* 0x0000000569697c24 */ /* 0x000fe2000f8e0204 */
[----:B------:R-:W-:Y:S01]  /*5370*/  IADD3 R121, P3, R113, 0x100, RZ ;  /* 0x0000010071797810 */ /* 0x000fe20007f7e0ff */
[----:B------:R-:W-:-:S02]  /*5380*/  IMAD.MOV.U32 R110, RZ, RZ, R20 ;  /* 0x000000ffff6e7224 */ /* 0x000fc400078e0014 */
[----:B------:R-:W-:Y:S02]  /*5390*/  IMAD.IADD R111, R21, 0x1, R105 ;  /* 0x00000001156f7824 */ /* 0x000fe400078e0269 */
[----:B------:R-:W-:Y:S02]  /*53a0*/  IMAD.X R7, RZ, RZ, R9, P2 ;  /* 0x000000ffff077224 */ /* 0x000fe400010e0609 */
[-C--:B0-----:R-:W-:Y:S01]  /*53b0*/  IMAD R6, R9, R108.reuse, RZ ;  /* 0x0000006c09067224 */ /* 0x081fe200078e02ff */
[----:B------:R-:W-:Y:S01]  /*53c0*/  SHF.L.U64.HI R11, R108, 0x3, R109 ;  /* 0x000000036c0b7819 */ /* 0x000fe2000001026d */
[----:B------:R-:W-:-:S04]  /*53d0*/  IMAD.WIDE.U32 R4, R113, R108, R110 ;  /* 0x0000006c71047225 */ /* 0x000fc800078e006e */
[----:B------:R-:W-:Y:S01]  /*53e0*/  IMAD R15, R113, R109, R6 ;  /* 0x0000006d710f7224 */ /* 0x000fe200078e0206 */
[----:B-1----:R-:W-:Y:S01]  /*53f0*/  IADD3 R4, P0, R4, R106, RZ ;  /* 0x0000006a04047210 */ /* 0x002fe20007f1e0ff */
[----:B------:R-:W-:-:S03]  /*5400*/  IMAD.SHL.U32 R10, R108, 0x8, RZ ;  /* 0x000000086c0a7824 */ /* 0x000fc600078e00ff */
[----:B------:R-:W-:Y:S01]  /*5410*/  IADD3.X R5, R107, R5, R15, P0, !PT ;  /* 0x000000056b057210 */ /* 0x000fe200007fe40f */
[----:B------:R-:W-:Y:S08]  /*5420*/  @P4 BRA `(.L_x_35) ;  /* 0x0000000000044947 */ /* 0x000ff00003800000 */
[----:B------:R0:W5:Y:S02]  /*5430*/  LDG.E.U8 R104, desc[UR36][R4.64] ;  /* 0x0000002404687981 */ /* 0x000164000c1e1100 */
.L_x_35:
[----:B------:R-:W-:Y:S05]  /*5440*/  BSYNC B1 ;  /* 0x0000000000017941 */ /* 0x000fea0003800000 */
.L_x_34:
[----:B------:R-:W-:Y:S01]  /*5450*/  ULDC.64 UR4, c[0x0][0x5c0] ;  /* 0x0001700000047ab9 */ /* 0x000fe20000000a00 */
[----:B------:R-:W-:Y:S01]  /*5460*/  ISETP.GE.AND P2, PT, R14, 0x89, PT ;  /* 0x000000890e00780c */ /* 0x000fe20003f46270 */
[-C--:B------:R-:W-:Y:S01]  /*5470*/  IMAD R8, R7, R108.reuse, RZ ;  /* 0x0000006c07087224 */ /* 0x080fe200078e02ff */
[----:B------:R-:W-:Y:S01]  /*5480*/  IADD3 R12, P0, R12, UR4, RZ ;  /* 0x000000040c0c7c10 */ /* 0x000fe2000ff1e0ff */
[----:B------:R-:W-:Y:S01]  /*5490*/  IMAD.WIDE.U32 R6, R113, R108, R10 ;  /* 0x0000006c71067225 */ /* 0x000fe200078e000a */
[----:B------:R-:W-:Y:S02]  /*54a0*/  BSSY B1, `(.L_x_36) ;  /* 0x0000020000017945 */ /* 0x000fe40003800000 */
[----:B------:R-:W-:Y:S01]  /*54b0*/  IADD3.X R13, R112, UR5, RZ, P0, !PT ;  /* 0x00000005700d7c10 */ /* 0x000fe200087fe4ff */
[----:B------:R-:W-:Y:S01]  /*54c0*/  IMAD.X R21, RZ, RZ, R9, P3 ;  /* 0x000000ffff157224 */ /* 0x000fe200018e0609 */
[----:B------:R-:W-:Y:S01]  /*54d0*/  ISETP.LT.OR P0, PT, R3, 0xa, !P2 ;  /* 0x0000000a0300780c */ /* 0x000fe20005701670 */
[----:B------:R-:W-:Y:S01]  /*54e0*/  IMAD R115, R119, R109, R8 ;  /* 0x0000006d77737224 */ /* 0x000fe200078e0208 */
[----:B------:R-:W-:Y:S01]  /*54f0*/  IADD3 R6, P3, P5, R20, R106, R6 ;  /* 0x0000006a14067210 */ /* 0x000fe20007d7e006 */
[----:B------:R-:W-:Y:S01]  /*5500*/  IMAD.IADD R7, R15, 0x1, R7 ;  /* 0x000000010f077824 */ /* 0x000fe200078e0207 */
[----:B-----5:R-:W-:Y:S01]  /*5510*/  LOP3.LUT R15, R104, 0xffff, RZ, 0xc0, !PT ;  /* 0x0000ffff680f7812 */ /* 0x020fe200078ec0ff */
[----:B------:R-:W-:-:S03]  /*5520*/  IMAD.WIDE.U32 R8, R119, R108, R10 ;  /* 0x0000006c77087225 */ /* 0x000fc600078e000a */
[-C--:B------:R-:W-:Y:S01]  /*5530*/  IADD3.X R7, R111, R107.reuse, R7, P3, P5 ;  /* 0x0000006b6f077210 */ /* 0x080fe20001fea407 */
[----:B------:R-:W-:Y:S01]  /*5540*/  IMAD.IADD R9, R115, 0x1, R9 ;  /* 0x0000000173097824 */ /* 0x000fe200078e0209 */
[----:B------:R-:W-:Y:S01]  /*5550*/  IADD3 R8, P3, P5, R20, R106, R8 ;  /* 0x0000006a14087210 */ /* 0x000fe20007d7e008 */
[-C--:B------:R-:W-:Y:S01]  /*5560*/  IMAD R112, R21, R108.reuse, RZ ;  /* 0x0000006c15707224 */ /* 0x080fe200078e02ff */
[----:B------:R-:W-:Y:S01]  /*5570*/  PRMT R114, R15, 0x8880, RZ ;  /* 0x000088800f727816 */ /* 0x000fe200000000ff */
[----:B------:R-:W-:Y:S01]  /*5580*/  IMAD.WIDE.U32 R10, R121, R108, R10 ;  /* 0x0000006c790a7225 */ /* 0x000fe200078e000a */
[----:B------:R-:W-:-:S03]  /*5590*/  IADD3.X R9, R111, R107, R9, P3, P5 ;  /* 0x0000006b6f097210 */ /* 0x000fc60001fea409 */
[----:B------:R-:W-:Y:S01]  /*55a0*/  IMAD R117, R121, R109, R112 ;  /* 0x0000006d79757224 */ /* 0x000fe200078e0270 */
[----:B------:R-:W-:Y:S01]  /*55b0*/  @!P0 IADD3 R112, P3, P5, R102, R12, R101 ;  /* 0x0000000c66708210 */ /* 0x000fe20007d7e065 */
[----:B------:R-:W-:Y:S02]  /*55c0*/  IMAD R15, R114, R97, RZ ;  /* 0x00000061720f7224 */ /* 0x000fe400078e02ff */
[----:B------:R-:W-:Y:S01]  /*55d0*/  IMAD.IADD R11, R117, 0x1, R11 ;  /* 0x00000001750b7824 */ /* 0x000fe200078e020b */
[----:B------:R-:W-:Y:S01]  /*55e0*/  @!P0 IADD3.X R113, R99, R13, R98, P3, P5 ;  /* 0x0000000d63718210 */ /* 0x000fe20001fea462 */
[----:B------:R-:W-:Y:S01]  /*55f0*/  @!P4 IMAD R21, R88, R96, R15 ;  /* 0x000000605815c224 */ /* 0x000fe200078e020f */
[----:B------:R-:W-:-:S04]  /*5600*/  IADD3 R10, P3, P5, R20, R106, R10 ;  /* 0x0000006a140a7210 */ /* 0x000fc80007d7e00a */
[----:B------:R-:W-:Y:S01]  /*5610*/  IADD3.X R11, R111, R107, R11, P3, P5 ;  /* 0x0000006b6f0b7210 */ /* 0x000fe20001fea40b */
[----:B------:R1:W-:Y:S01]  /*5620*/  @!P4 STG.E.U8 desc[UR36][R12.64], R21 ;  /* 0x000000150c00c986 */ /* 0x0003e2000c101124 */
[----:B------:R-:W-:Y:S02]  /*5630*/  ISETP.LT.OR P5, PT, R3, 0x2, !P1 ;  /* 0x000000020300780c */ /* 0x000fe40004fa1670 */
[----:B------:R-:W-:-:S04]  /*5640*/  ISETP.GE.AND P3, PT, R14, 0x9, PT ;  /* 0x000000090e00780c */ /* 0x000fc80003f66270 */
[----:B------:R-:W-:-:S07]  /*5650*/  ISETP.LT.OR P4, PT, R3, 0x1, !P3 ;  /* 0x000000010300780c */ /* 0x000fce0005f81670 */
[----:B-1----:R-:W-:Y:S06]  /*5660*/  @P5 BRA `(.L_x_37) ;  /* 0x00000000000c5947 */ /* 0x002fec0003800000 */
[----:B------:R-:W2:Y:S02]  /*5670*/  LDG.E.U8 R104, desc[UR36][R4.64+0x1] ;  /* 0x0000012404687981 */ /* 0x000ea4000c1e1100 */
[----:B--2---:R-:W-:-:S05]  /*5680*/  PRMT R20, R104, 0x8880, RZ ;  /* 0x0000888068147816 */ /* 0x004fca00000000ff */
[----:B------:R-:W-:-:S07]  /*5690*/  IMAD R15, R20, R97, RZ ;  /* 0x00000061140f7224 */ /* 0x000fce00078e02ff */
.L_x_37:
[----:B------:R-:W-:Y:S05]  /*56a0*/  BSYNC B1 ;  /* 0x0000000000017941 */ /* 0x000fea0003800000 */
.L_x_36:
[----:B------:R-:W-:Y:S01]  /*56b0*/  @!P5 IMAD R89, R89, R96, R15 ;  /* 0x000000605959d224 */ /* 0x000fe200078e020f */
[----:B------:R-:W-:Y:S04]  /*56c0*/  BSSY B1, `(.L_x_38) ;  /* 0x0000009000017945 */ /* 0x000fe80003800000 */
[----:B------:R1:W-:Y:S01]  /*56d0*/  @!P5 STG.E.U8 desc[UR36][R12.64+0x1], R89 ;  /* 0x000001590c00d986 */ /* 0x0003e2000c101124 */
[----:B------:R-:W-:-:S05]  /*56e0*/  @!P4 IADD3 R20, P5, R12, R102, RZ ;  /* 0x000000660c14c210 */ /* 0x000fca0007fbe0ff */
[----:B------:R-:W-:Y:S01]  /*56f0*/  @!P4 IMAD.X R21, R13, 0x1, R99, P5 ;  /* 0x000000010d15c824 */ /* 0x000fe200028e0663 */
[----:B------:R-:W-:Y:S01]  /*5700*/  ISETP.LT.OR P5, PT, R3, 0x2, !P3 ;  /* 0x000000020300780c */ /* 0x000fe20005fa1670 */
[----:B------:R-:W-:-:S12]  /*5710*/  @P4 BRA `(.L_x_39) ;  /* 0x00000000000c4947 */ /* 0x000fd80003800000 */
[----:B------:R-:W2:Y:S02]  /*5720*/  LDG.E.U8 R104, desc[UR36][R6.64] ;  /* 0x0000002406687981 */ /* 0x000ea4000c1e1100 */
[----:B--2---:R-:W-:-:S05]  /*5730*/  PRMT R88, R104, 0x8880, RZ ;  /* 0x0000888068587816 */ /* 0x004fca00000000ff */
[----:B------:R-:W-:-:S07]  /*5740*/  IMAD R15, R88, R97, RZ ;  /* 0x00000061580f7224 */ /* 0x000fce00078e02ff */
.L_x_39:
[----:B------:R-:W-:Y:S05]  /*5750*/  BSYNC B1 ;  /* 0x0000000000017941 */ /* 0x000fea0003800000 */
.L_x_38:
[----:B------:R-:W-:Y:S01]  /*5760*/  @!P4 IMAD R105, R90, R96, R15 ;  /* 0x000000605a69c224 */ /* 0x000fe200078e020f */
[----:B------:R-:W-:Y:S04]  /*5770*/  BSSY B1, `(.L_x_40) ;  /* 0x0000009000017945 */ /* 0x000fe80003800000 */
[----:B------:R2:W-:Y:S01]  /*5780*/  @!P4 STG.E.U8 desc[UR36][R20.64], R105 ;  /* 0x000000691400c986 */ /* 0x0005e2000c101124 */
[----:B------:R-:W-:-:S05]  /*5790*/  @!P5 IADD3 R88, P4, R12, R102, RZ ;  /* 0x000000660c58d210 */ /* 0x000fca0007f9e0ff */
[----:B-1----:R-:W-:Y:S01]  /*57a0*/  @!P5 IMAD.X R89, R13, 0x1, R99, P4 ;  /* 0x000000010d59d824 */ /* 0x002fe200020e0663 */
[----:B------:R-:W-:Y:S01]  /*57b0*/  ISETP.LT.OR P4, PT, R3, 0x9, !P1 ;  /* 0x000000090300780c */ /* 0x000fe20004f81670 */
[----:B------:R-:W-:-:S12]  /*57c0*/  @P5 BRA `(.L_x_41) ;  /* 0x00000000000c5947 */ /* 0x000fd80003800000 */
[----:B------:R-:W2:Y:S02]  /*57d0*/  LDG.E.U8 R104, desc[UR36][R6.64+0x1] ;  /* 0x0000012406687981 */ /* 0x000ea4000c1e1100 */
[----:B--2---:R-:W-:-:S05]  /*57e0*/  PRMT R20, R104, 0x8880, RZ ;  /* 0x0000888068147816 */ /* 0x004fca00000000ff */
[----:B------:R-:W-:-:S07]  /*57f0*/  IMAD R15, R20, R97, RZ ;  /* 0x00000061140f7224 */ /* 0x000fce00078e02ff */
.L_x_41:
[----:B------:R-:W-:Y:S05]  /*5800*/  BSYNC B1 ;  /* 0x0000000000017941 */ /* 0x000fea0003800000 */
.L_x_40:
[----:B------:R-:W-:Y:S01]  /*5810*/  @!P5 IMAD R91, R91, R96, R15 ;  /* 0x000000605b5bd224 */ /* 0x000fe200078e020f */
[----:B------:R-:W-:Y:S04]  /*5820*/  BSSY B1, `(.L_x_42) ;  /* 0x0000006000017945 */ /* 0x000fe80003800000 */
[----:B------:R1:W-:Y:S01]  /*5830*/  @!P5 STG.E.U8 desc[UR36][R88.64+0x1], R91 ;  /* 0x0000015b5800d986 */ /* 0x0003e2000c101124 */
[----:B------:R-:W-:Y:S05]  /*5840*/  @P4 BRA `(.L_x_43) ;  /* 0x00000000000c4947 */ /* 0x000fea0003800000 */
[----:B------:R-:W2:Y:S02]  /*5850*/  LDG.E.U8 R104, desc[UR36][R4.64+0x8] ;  /* 0x0000082404687981 */ /* 0x000ea4000c1e1100 */
[----:B--2---:R-:W-:-:S05]  /*5860*/  PRMT R20, R104, 0x8880, RZ ;  /* 0x0000888068147816 */ /* 0x004fca00000000ff */
[----:B------:R-:W-:-:S07]  /*5870*/  IMAD R15, R20, R97, RZ ;  /* 0x00000061140f7224 */ /* 0x000fce00078e02ff */
.L_x_43:
[----:B------:R-:W-:Y:S05]  /*5880*/  BSYNC B1 ;  /* 0x0000000000017941 */ /* 0x000fea0003800000 */
.L_x_42:
[----:B--2---:R-:W-:Y:S01]  /*5890*/  @!P4 IMAD R21, R92, R96, R15 ;  /* 0x000000605c15c224 */ /* 0x004fe200078e020f */
[----:B------:R-:W-:Y:S01]  /*58a0*/  BSSY B1, `(.L_x_44) ;  /* 0x0000008000017945 */ /* 0x000fe20003800000 */
[----:B------:R-:W-:-:S03]  /*58b0*/  ISETP.LT.OR P5, PT, R3, 0x9, !P3 ;  /* 0x000000090300780c */ /* 0x000fc60005fa1670 */
[----:B------:R2:W-:Y:S01]  /*58c0*/  @!P4 STG.E.U8 desc[UR36][R12.64+0x8], R21 ;  /* 0x000008150c00c986 */ /* 0x0005e2000c101124 */
[----:B------:R-:W-:-:S13]  /*58d0*/  ISETP.LT.OR P4, PT, R3, 0xa, !P1 ;  /* 0x0000000a0300780c */ /* 0x000fda0004f81670 */
[----:B--2---:R-:W-:Y:S05]  /*58e0*/  @P4 BRA `(.L_x_45) ;  /* 0x00000000000c4947 */ /* 0x004fea0003800000 */
[----:B------:R-:W2:Y:S02]  /*58f0*/  LDG.E.U8 R104, desc[UR36][R4.64+0x9] ;  /* 0x0000092404687981 */ /* 0x000ea4000c1e1100 */
[----:B--2---:R-:W-:-:S05]  /*5900*/  PRMT R20, R104, 0x8880, RZ ;  /* 0x0000888068147816 */ /* 0x004fca00000000ff */
[----:B------:R-:W-:-:S07]  /*5910*/  IMAD R15, R20, R97, RZ ;  /* 0x00000061140f7224 */ /* 0x000fce00078e02ff */
.L_x_45:
[----:B------:R-:W-:Y:S05]  /*5920*/  BSYNC B1 ;  /* 0x0000000000017941 */ /* 0x000fea0003800000 */
.L_x_44:
[----:B------:R-:W-:Y:S01]  /*5930*/  @!P4 IMAD R93, R93, R96, R15 ;  /* 0x000000605d5dc224 */ /* 0x000fe200078e020f */
[----:B------:R-:W-:Y:S04]  /*5940*/  BSSY B1, `(.L_x_46) ;  /* 0x0000009000017945 */ /* 0x000fe80003800000 */
[----:B------:R2:W-:Y:S01]  /*5950*/  @!P4 STG.E.U8 desc[UR36][R12.64+0x9], R93 ;  /* 0x0000095d0c00c986 */ /* 0x0005e2000c101124 */
[----:B------:R-:W-:-:S05]  /*5960*/  @!P5 IADD3 R90, P4, R12, R102, RZ ;  /* 0x000000660c5ad210 */ /* 0x000fca0007f9e0ff */
[----:B-1----:R-:W-:Y:S01]  /*5970*/  @!P5 IMAD.X R91, R13, 0x1, R99, P4 ;  /* 0x000000010d5bd824 */ /* 0x002fe200020e0663 */
[----:B------:R-:W-:Y:S01]  /*5980*/  ISETP.LT.OR P4, PT, R3, 0xa, !P3 ;  /* 0x0000000a0300780c */ /* 0x000fe20005f81670 */
[----:B------:R-:W-:-:S12]  /*5990*/  @P5 BRA `(.L_x_47) ;  /* 0x00000000000c5947 */ /* 0x000fd80003800000 */
[----:B------:R-:W3:Y:S02]  /*59a0*/  LDG.E.U8 R104, desc[UR36][R6.64+0x8] ;  /* 0x0000082406687981 */ /* 0x000ee4000c1e1100 */
[----:B---3--:R-:W-:-:S05]  /*59b0*/  PRMT R20, R104, 0x8880, RZ ;  /* 0x0000888068147816 */ /* 0x008fca00000000ff */
[----:B------:R-:W-:-:S07]  /*59c0*/  IMAD R15, R20, R97, RZ ;  /* 0x00000061140f7224 */ /* 0x000fce00078e02ff */
.L_x_47:
[----:B------:R-:W-:Y:S05]  /*59d0*/  BSYNC B1 ;  /* 0x0000000000017941 */ /* 0x000fea0003800000 */
.L_x_46:
[----:B------:R-:W-:Y:S01]  /*59e0*/  @!P5 IMAD R105, R94, R96, R15 ;  /* 0x000000605e69d224 */ /* 0x000fe200078e020f */
[----:B------:R-:W-:Y:S01]  /*59f0*/  BSSY B1, `(.L_x_48) ;  /* 0x000000a000017945 */ /* 0x000fe20003800000 */
[----:B------:R-:W-:-:S03]  /*5a00*/  IMAD.WIDE.U32 R88, R119, R108, R110 ;  /* 0x0000006c77587225 */ /* 0x000fc600078e006e */
[----:B------:R1:W-:Y:S01]  /*5a10*/  @!P5 STG.E.U8 desc[UR36][R90.64+0x8], R105 ;  /* 0x000008695a00d986 */ /* 0x0003e2000c101124 */
[----:B------:R-:W-:-:S05]  /*5a20*/  @!P4 IADD3 R92, P5, R12, R102, RZ ;  /* 0x000000660c5cc210 */ /* 0x000fca0007fbe0ff */
[----:B--2---:R-:W-:Y:S01]  /*5a30*/  @!P4 IMAD.X R93, R13, 0x1, R99, P5 ;  /* 0x000000010d5dc824 */ /* 0x004fe200028e0663 */
[----:B------:R-:W-:Y:S01]  /*5a40*/  IADD3 R20, P5, R88, R106, RZ ;  /* 0x0000006a58147210 */ /* 0x000fe20007fbe0ff */
[----:B------:R-:W-:-:S12]  /*5a50*/  @P4 BRA `(.L_x_49) ;  /* 0x00000000000c4947 */ /* 0x000fd80003800000 */
[----:B------:R-:W1:Y:S02]  /*5a60*/  LDG.E.U8 R104, desc[UR36][R6.64+0x9] ;  /* 0x0000092406687981 */ /* 0x000e64000c1e1100 */
[----:B-1----:R-:W-:-:S05]  /*5a70*/  PRMT R90, R104, 0x8880, RZ ;  /* 0x00008880685a7816 */ /* 0x002fca00000000ff */
[----:B------:R-:W-:-:S07]  /*5a80*/  IMAD R15, R90, R97, RZ ;  /* 0x000000615a0f7224 */ /* 0x000fce00078e02ff */
.L_x_49:
[----:B------:R-:W-:Y:S05]  /*5a90*/  BSYNC B1 ;  /* 0x0000000000017941 */ /* 0x000fea0003800000 */
.L_x_48:
[----:B------:R-:W-:Y:S01]  /*5aa0*/  @!P4 IMAD R95, R95, R96, R15 ;  /* 0x000000605f5fc224 */ /* 0x000fe200078e020f */
[----:B------:R-:W-:Y:S01]  /*5ab0*/  ISETP.GE.AND P6, PT, R14, 0x81, PT ;  /* 0x000000810e00780c */ /* 0x000fe20003fc6270 */
[----:B------:R-:W-:Y:S01]  /*5ac0*/  BSSY B1, `(.L_x_50) ;  /* 0x000000b000017945 */ /* 0x000fe20003800000 */
[----:B------:R-:W-:Y:S02]  /*5ad0*/  IADD3.X R21, R107, R89, R115, P5, !PT ;  /* 0x000000596b157210 */ /* 0x000fe40002ffe473 */
[----:B------:R2:W-:Y:S01]  /*5ae0*/  @!P4 STG.E.U8 desc[UR36][R92.64+0x9], R95 ;  /* 0x0000095f5c00c986 */ /* 0x0005e2000c101124 */
[----:B------:R-:W-:-:S05]  /*5af0*/  IADD3 R88, P4, R12, R101, RZ ;  /* 0x000000650c587210 */ /* 0x000fca0007f9e0ff */
[----:B------:R-:W-:Y:S01]  /*5b00*/  IMAD.X R89, R13, 0x1, R98, P4 ;  /* 0x000000010d597824 */ /* 0x000fe200020e0662 */
[----:B------:R-:W-:Y:S02]  /*5b10*/  ISETP.LT.OR P4, PT, R3, 0x1, !P6 ;  /* 0x000000010300780c */ /* 0x000fe40007781670 */
[----:B--2---:R-:W-:-:S11]  /*5b20*/  P2R R92, PR, RZ, 0x40 ;  /* 0x00000040ff5c7803 */ /* 0x004fd60000000000 */
[----:B------:R-:W-:Y:S05]  /*5b30*/  @P4 BRA `(.L_x_51) ;  /* 0x00000000000c4947 */ /* 0x000fea0003800000 */
[----:B------:R-:W1:Y:S02]  /*5b40*/  LDG.E.U8 R104, desc[UR36][R20.64] ;  /* 0x0000002414687981 */ /* 0x000e64000c1e1100 */
[----:B-1----:R-:W-:-:S05]  /*5b50*/  PRMT R90, R104, 0x8880, RZ ;  /* 0x00008880685a7816 */ /* 0x002fca00000000ff */
[----:B------:R-:W-:-:S07]  /*5b60*/  IMAD R15, R90, R97, RZ ;  /* 0x000000615a0f7224 */ /* 0x000fce00078e02ff */
.L_x_51:
[----:B------:R-:W-:Y:S05]  /*5b70*/  BSYNC B1 ;  /* 0x0000000000017941 */ /* 0x000fea0003800000 */
.L_x_50:
[----:B-1----:R-:W-:Y:S01]  /*5b80*/  @!P4 IMAD R91, R80, R96, R15 ;  /* 0x00000060505bc224 */ /* 0x002fe200078e020f */
[----:B------:R-:W-:Y:S04]  /*5b90*/  BSSY B1, `(.L_x_52) ;  /* 0x0000007000017945 */ /* 0x000fe80003800000 */
[----:B------:R1:W-:Y:S01]  /*5ba0*/  @!P4 STG.E.U8 desc[UR36][R88.64], R91 ;  /* 0x0000005b5800c986 */ /* 0x0003e2000c101124 */
[----:B------:R-:W-:-:S13]  /*5bb0*/  ISETP.LT.OR P4, PT, R3, 0x2, !P6 ;  /* 0x000000020300780c */ /* 0x000fda0007781670 */
[----:B-1----:R-:W-:Y:S05]  /*5bc0*/  @P4 BRA `(.L_x_53) ;  /* 0x00000000000c4947 */ /* 0x002fea0003800000 */
[----:B------:R-:W2:Y:S02]  /*5bd0*/  LDG.E.U8 R104, desc[UR36][R20.64+0x1] ;  /* 0x0000012414687981 */ /* 0x000ea4000c1e1100 */
[----:B--2---:R-:W-:-:S05]  /*5be0*/  PRMT R80, R104, 0x8880, RZ ;  /* 0x0000888068507816 */ /* 0x004fca00000000ff */
[----:B------:R-:W-:-:S07]  /*5bf0*/  IMAD R15, R80, R97, RZ ;  /* 0x00000061500f7224 */ /* 0x000fce00078e02ff */
.L_x_53:
[----:B------:R-:W-:Y:S05]  /*5c00*/  BSYNC B1 ;  /* 0x0000000000017941 */ /* 0x000fea0003800000 */
.L_x_52:
[----:B------:R-:W-:Y:S01]  /*5c10*/  @!P4 IMAD R91, R81, R96, R15 ;  /* 0x00000060515bc224 */ /* 0x000fe200078e020f */
[----:B------:R-:W-:Y:S04]  /*5c20*/  BSSY B1, `(.L_x_54) ;  /* 0x0000009000017945 */ /* 0x000fe80003800000 */
[----:B------:R1:W-:Y:S01]  /*5c30*/  @!P4 STG.E.U8 desc[UR36][R88.64+0x1], R91 ;  /* 0x0000015b5800c986 */ /* 0x0003e2000c101124 */
[----:B------:R-:W-:-:S13]  /*5c40*/  ISETP.LT.OR P4, PT, R3, 0x1, !P2 ;  /* 0x000000010300780c */ /* 0x000fda0005781670 */
[----:B------:R-:W-:-:S05]  /*5c50*/  @!P4 IADD3 R80, P5, R88, R102, RZ ;  /* 0x000000665850c210 */ /* 0x000fca0007fbe0ff */
[----:B------:R-:W-:Y:S01]  /*5c60*/  @!P4 IMAD.X R81, R89, 0x1, R99, P5 ;  /* 0x000000015951c824 */ /* 0x000fe200028e0663 */
[----:B-1----:R-:W-:Y:S07]  /*5c70*/  @P4 BRA `(.L_x_55) ;  /* 0x00000000000c4947 */ /* 0x002fee0003800000 */
[----:B------:R-:W2:Y:S02]  /*5c80*/  LDG.E.U8 R104, desc[UR36][R8.64] ;  /* 0x0000002408687981 */ /* 0x000ea4000c1e1100 */
[----:B--2---:R-:W-:-:S05]  /*5c90*/  PRMT R90, R104, 0x8880, RZ ;  /* 0x00008880685a7816 */ /* 0x004fca00000000ff */
[----:B------:R-:W-:-:S07]  /*5ca0*/  IMAD R15, R90, R97, RZ ;  /* 0x000000615a0f7224 */ /* 0x000fce00078e02ff */
.L_x_55:
[----:B------:R-:W-:Y:S05]  /*5cb0*/  BSYNC B1 ;  /* 0x0000000000017941 */ /* 0x000fea0003800000 */
.L_x_54:
[----:B------:R-:W-:Y:S01]  /*5cc0*/  @!P4 IMAD R93, R82, R96, R15 ;  /* 0x00000060525dc224 */ /* 0x000fe200078e020f */
[----:B------:R-:W-:Y:S01]  /*5cd0*/  ISETP.LT.OR P5, PT, R3, 0x2, !P2 ;  /* 0x000000020300780c */ /* 0x000fe200057a1670 */
[----:B------:R-:W-:Y:S03]  /*5ce0*/  BSSY B1, `(.L_x_56) ;  /* 0x0000008000017945 */ /* 0x000fe60003800000 */
[----:B------:R1:W-:Y:S09]  /*5cf0*/  @!P4 STG.E.U8 desc[UR36][R80.64], R93 ;  /* 0x0000005d5000c986 */ /* 0x0003f2000c101124 */
[----:B------:R-:W-:-:S05]  /*5d00*/  @!P5 IADD3 R90, P6, R88, R102, RZ ;  /* 0x00000066585ad210 */ /* 0x000fca0007fde0ff */
[----:B------:R-:W-:Y:S01]  /*5d10*/  @!P5 IMAD.X R91, R89, 0x1, R99, P6 ;  /* 0x00000001595bd824 */ /* 0x000fe200030e0663 */
[----:B-1----:R-:W-:Y:S07]  /*5d20*/  @P5 BRA `(.L_x_57) ;  /* 0x00000000000c5947 */ /* 0x002fee0003800000 */
[----:B------:R-:W2:Y:S02]  /*5d30*/  LDG.E.U8 R104, desc[UR36][R8.64+0x1] ;  /* 0x0000012408687981 */ /* 0x000ea4000c1e1100 */
[----:B--2---:R-:W-:-:S05]  /*5d40*/  PRMT R80, R104, 0x8880, RZ ;  /* 0x0000888068507816 */ /* 0x004fca00000000ff */
[----:B------:R-:W-:-:S07]  /*5d50*/  IMAD R15, R80, R97, RZ ;  /* 0x00000061500f7224 */ /* 0x000fce00078e02ff */
.L_x_57:
[----:B------:R-:W-:Y:S05]  /*5d60*/  BSYNC B1 ;  /* 0x0000000000017941 */ /* 0x000fea0003800000 */
.L_x_56:
[----:B------:R-:W-:Y:S01]  /*5d70*/  @!P5 IMAD R83, R83, R96, R15 ;  /* 0x000000605353d224 */ /* 0x000fe200078e020f */
[----:B------:R-:W-:Y:S01]  /*5d80*/  ISETP.NE.AND P6, PT, R92, RZ, PT ;  /* 0x000000ff5c00720c */ /* 0x000fe20003fc5270 */
[----:B------:R-:W-:Y:S03]  /*5d90*/  BSSY B1, `(.L_x_58) ;  /* 0x0000007000017945 */ /* 0x000fe60003800000 */
[----:B------:R1:W-:Y:S01]  /*5da0*/  @!P5 STG.E.U8 desc[UR36][R90.64+0x1], R83 ;  /* 0x000001535a00d986 */ /* 0x0003e2000c101124 */
[----:B------:R-:W-:-:S13]  /*5db0*/  ISETP.LT.OR P4, PT, R3, 0x9, !P6 ;  /* 0x000000090300780c */ /* 0x000fda0007781670 */
[----:B-1----:R-:W-:Y:S05]  /*5dc0*/  @P4 BRA `(.L_x_59) ;  /* 0x00000000000c4947 */ /* 0x002fea0003800000 */
[----:B------:R-:W2:Y:S02]  /*5dd0*/  LDG.E.U8 R104, desc[UR36][R20.64+0x8] ;  /* 0x0000082414687981 */ /* 0x000ea4000c1e1100 */
[----:B--2---:R-:W-:-:S05]  /*5de0*/  PRMT R80, R104, 0x8880, RZ ;  /* 0x0000888068507816 */ /* 0x004fca00000000ff */
[----:B------:R-:W-:-:S07]  /*5df0*/  IMAD R15, R80, R97, RZ ;  /* 0x00000061500f7224 */ /* 0x000fce00078e02ff */
.L_x_59:
[----:B------:R-:W-:Y:S05]  /*5e00*/  BSYNC B1 ;  /* 0x0000000000017941 */ /* 0x000fea0003800000 */
.L_x_58:
[----:B------:R-:W-:Y:S01]  /*5e10*/  @!P4 IMAD R83, R84, R96, R15 ;  /* 0x000000605453c224 */ /* 0x000fe200078e020f */
[----:B------:R-:W-:Y:S01]  /*5e20*/  BSSY B1, `(.L_x_60) ;  /* 0x0000009000017945 */ /* 0x000fe20003800000 */
[----:B------:R-:W-:Y:S02]  /*5e30*/  IMAD.MOV.U32 R80, RZ, RZ, R88 ;  /* 0x000000ffff507224 */ /* 0x000fe400078e0058 */
[----:B------:R-:W-:-:S05]  /*5e40*/  IMAD.MOV.U32 R81, RZ, RZ, R89 ;  /* 0x000000ffff517224 */ /* 0x000fca00078e0059 */
[----:B------:R1:W-:Y:S01]  /*5e50*/  @!P4 STG.E.U8 desc[UR36][R80.64+0x8], R83 ;  /* 0x000008535000c986 */ /* 0x0003e2000c101124 */
[----:B------:R-:W-:-:S13]  /*5e60*/  ISETP.LT.OR P4, PT, R3, 0xa, !P6 ;  /* 0x0000000a0300780c */ /* 0x000fda0007781670 */
[----:B-1----:R-:W-:Y:S05]  /*5e70*/  @P4 BRA `(.L_x_61) ;  /* 0x00000000000c4947 */ /* 0x002fea0003800000 */
[----:B------:R-:W2:Y:S02]  /*5e80*/  LDG.E.U8 R104, desc[UR36][R20.64+0x9] ;  /* 0x0000092414687981 */ /* 0x000ea4000c1e1100 */
[----:B--2---:R-:W-:-:S05]  /*5e90*/  PRMT R82, R104, 0x8880, RZ ;  /* 0x0000888068527816 */ /* 0x004fca00000000ff */
[----:B------:R-:W-:-:S07]  /*5ea0*/  IMAD R15, R82, R97, RZ ;  /* 0x00000061520f7224 */ /* 0x000fce00078e02ff */
.L_x_61:
[----:B------:R-:W-:Y:S05]  /*5eb0*/  BSYNC B1 ;  /* 0x0000000000017941 */ /* 0x000fea0003800000 */
.L_x_60:
        /* <DEDUP_REMOVED lines=10> */
.L_x_63:
[----:B------:R-:W-:Y:S05]  /*5f60*/  BSYNC B1 ;  /* 0x0000000000017941 */ /* 0x000fea0003800000 */
.L_x_62:
[----:B------:R-:W-:Y:S01]  /*5f70*/  @!P5 IMAD R85, R86, R96, R15 ;  /* 0x000000605655d224 */ /* 0x000fe200078e020f */
[----:B------:R-:W-:Y:S01]  /*5f80*/  BSSY B1, `(.L_x_64) ;  /* 0x0000008000017945 */ /* 0x000fe20003800000 */
[----:B------:R-:W-:-:S03]  /*5f90*/  IMAD.WIDE.U32 R108, R121, R108, R110 ;  /* 0x0000006c796c7225 */ /* 0x000fc600078e006e */
[----:B------:R1:W-:Y:S01]  /*5fa0*/  @!P5 STG.E.U8 desc[UR36][R82.64+0x8], R85 ;  /* 0x000008555200d986 */ /* 0x0003e2000c101124 */
[----:B------:R-:W-:Y:S01]  /*5fb0*/  IADD3 R106, P4, R108, R106, RZ ;  /* 0x0000006a6c6a7210 */ /* 0x000fe20007f9e0ff */
[----:B------:R-:W-:-:S12]  /*5fc0*/  @P0 BRA `(.L_x_65) ;  /* 0x00000000000c0947 */ /* 0x000fd80003800000 */
[----:B------:R-:W1:Y:S02]  /*5fd0*/  LDG.E.U8 R104, desc[UR36][R8.64+0x9] ;  /* 0x0000092408687981 */ /* 0x000e64000c1e1100 */
[----:B-1----:R-:W-:-:S05]  /*5fe0*/  PRMT R82, R104, 0x8880, RZ ;  /* 0x0000888068527816 */ /* 0x002fca00000000ff */
[----:B------:R-:W-:-:S07]  /*5ff0*/  IMAD R15, R82, R97, RZ ;  /* 0x00000061520f7224 */ /* 0x000fce00078e02ff */
.L_x_65:
[----:B------:R-:W-:Y:S05]  /*6000*/  BSYNC B1 ;  /* 0x0000000000017941 */ /* 0x000fea0003800000 */
.L_x_64:
[----:B------:R-:W-:Y:S01]  /*6010*/  @!P0 IMAD R87, R87, R96, R15 ;  /* 0x0000006057578224 */ /* 0x000fe200078e020f */
[----:B------:R-:W-:Y:S01]  /*6020*/  ISETP.GE.AND P5, PT, R14, 0x101, PT ;  /* 0x000001010e00780c */ /* 0x000fe20003fa6270 */
[----:B------:R-:W-:Y:S01]  /*6030*/  BSSY B1, `(.L_x_66) ;  /* 0x000000b000017945 */ /* 0x000fe20003800000 */
[----:B------:R-:W-:Y:S02]  /*6040*/  IADD3.X R107, R107, R109, R117, P4, !PT ;  /* 0x0000006d6b6b7210 */ /* 0x000fe400027fe475 */
[----:B------:R2:W-:Y:S01]  /*6050*/  @!P0 STG.E.U8 desc[UR36][R112.64+0x9], R87 ;  /* 0x0000095770008986 */ /* 0x0005e2000c101124 */
[----:B-1----:R-:W-:Y:S02]  /*6060*/  IADD3 R82, P0, R12, R103, RZ ;  /* 0x000000670c527210 */ /* 0x002fe40007f1e0ff */
[----:B------:R-:W-:-:S03]  /*6070*/  P2R R86, PR, RZ, 0x20 ;  /* 0x00000020ff567803 */ /* 0x000fc60000000000 */
[----:B------:R-:W-:Y:S01]  /*6080*/  IMAD.X R83, R13, 0x1, R100, P0 ;  /* 0x000000010d537824 */ /* 0x000fe200000e0664 */
[----:B------:R-:W-:-:S13]  /*6090*/  ISETP.LT.OR P0, PT, R3, 0x1, !P5 ;  /* 0x000000010300780c */ /* 0x000fda0006f01670 */
[----:B--2---:R-:W-:Y:S05]  /*60a0*/  @P0 BRA `(.L_x_67) ;  /* 0x00000000000c0947 */ /* 0x004fea0003800000 */
[----:B------:R-:W2:Y:S02]  /*60b0*/  LDG.E.U8 R104, desc[UR36][R106.64] ;  /* 0x000000246a687981 */ /* 0x000ea4000c1e1100 */
[----:B--2---:R-:W-:-:S05]  /*60c0*/  PRMT R84, R104, 0x8880, RZ ;  /* 0x0000888068547816 */ /* 0x004fca00000000ff */
[----:B------:R-:W-:-:S07]  /*60d0*/  IMAD R15, R84, R97, RZ ;  /* 0x00000061540f7224 */ /* 0x000fce00078e02ff */
.L_x_67:
[----:B------:R-:W-:Y:S05]  /*60e0*/  BSYNC B1 ;  /* 0x0000000000017941 */ /* 0x000fea0003800000 */
.L_x_66:
[----:B------:R-:W-:Y:S01]  /*60f0*/  @!P0 IMAD R85, R72, R96, R15 ;  /* 0x0000006048558224 */ /* 0x000fe200078e020f */
[----:B------:R-:W-:Y:S01]  /*6100*/  ISETP.LT.OR P5, PT, R3, 0x2, !P5 ;  /* 0x000000020300780c */ /* 0x000fe20006fa1670 */
[----:B------:R-:W-:Y:S03]  /*6110*/  BSSY B1, `(.L_x_68) ;  /* 0x0000006000017945 */ /* 0x000fe60003800000 */
[----:B------:R1:W-:Y:S09]  /*6120*/  @!P0 STG.E.U8 desc[UR36][R82.64], R85 ;  /* 0x0000005552008986 */ /* 0x0003f2000c101124 */
[----:B------:R-:W-:Y:S05]  /*6130*/  @P5 BRA `(.L_x_69) ;  /* 0x00000000000c5947 */ /* 0x000fea0003800000 */
[----:B------:R-:W2:Y:S02]  /*6140*/  LDG.E.U8 R104, desc[UR36][R106.64+0x1] ;  /* 0x000001246a687981 */ /* 0x000ea4000c1e1100 */
[----:B--2---:R-:W-:-:S05]  /*6150*/  PRMT R72, R104, 0x8880, RZ ;  /* 0x0000888068487816 */ /* 0x004fca00000000ff */
[----:B------:R-:W-:-:S07]  /*6160*/  IMAD R15, R72, R97, RZ ;  /* 0x00000061480f7224 */ /* 0x000fce00078e02ff */
.L_x_69:
[----:B------:R-:W-:Y:S05]  /*6170*/  BSYNC B1 ;  /* 0x0000000000017941 */ /* 0x000fea0003800000 */
.L_x_68:
[----:B------:R-:W-:Y:S01]  /*6180*/  @!P5 IMAD R87, R73, R96, R15 ;  /* 0x000000604957d224 */ /* 0x000fe200078e020f */
[----:B------:R-:W-:Y:S01]  /*6190*/  ISETP.GE.AND P0, PT, R14, 0x109, PT ;  /* 0x000001090e00780c */ /* 0x000fe20003f06270 */
[----:B------:R-:W-:Y:S01]  /*61a0*/  @!P5 IMAD.MOV.U32 R72, RZ, RZ, R82 ;  /* 0x000000ffff48d224 */ /* 0x000fe200078e0052 */
[----:B------:R-:W-:Y:S01]  /*61b0*/  BSSY B1, `(.L_x_70) ;  /* 0x000000a000017945 */ /* 0x000fe20003800000 */
[----:B------:R-:W-:Y:S01]  /*61c0*/  @!P5 IMAD.MOV.U32 R73, RZ, RZ, R83 ;  /* 0x000000ffff49d224 */ /* 0x000fe200078e0053 */
[----:B------:R-:W-:-:S04]  /*61d0*/  ISETP.LT.OR P4, PT, R3, 0x1, !P0 ;  /* 0x000000010300780c */ /* 0x000fc80004781670 */
[----:B------:R2:W-:Y:S09]  /*61e0*/  @!P5 STG.E.U8 desc[UR36][R72.64+0x1], R87 ;  /* 0x000001574800d986 */ /* 0x0005f2000c101124 */
[----:B------:R-:W-:-:S05]  /*61f0*/  @!P4 IADD3 R84, P6, R82, R102, RZ ;  /* 0x000000665254c210 */ /* 0x000fca0007fde0ff */
[----:B-1----:R-:W-:Y:S01]  /*6200*/  @!P4 IMAD.X R85, R83, 0x1, R99, P6 ;  /* 0x000000015355c824 */ /* 0x002fe200030e0663 */
[----:B--2---:R-:W-:Y:S07]  /*6210*/  @P4 BRA `(.L_x_71) ;  /* 0x00000000000c4947 */ /* 0x004fee0003800000 */
[----:B------:R-:W2:Y:S02]  /*6220*/  LDG.E.U8 R104, desc[UR36][R10.64] ;  /* 0x000000240a687981 */ /* 0x000ea4000c1e1100 */
[----:B--2---:R-:W-:-:S05]  /*6230*/  PRMT R14, R104, 0x8880, RZ ;  /* 0x00008880680e7816 */ /* 0x004fca00000000ff */
[----:B------:R-:W-:-:S07]  /*6240*/  IMAD R15, R14, R97, RZ ;  /* 0x000000610e0f7224 */ /* 0x000fce00078e02ff */
.L_x_71:
[----:B------:R-:W-:Y:S05]  /*6250*/  BSYNC B1 ;  /* 0x0000000000017941 */ /* 0x000fea0003800000 */
.L_x_70:
        /* <DEDUP_REMOVED lines=10> */
.L_x_73:
[----:B------:R-:W-:Y:S05]  /*6300*/  BSYNC B1 ;  /* 0x0000000000017941 */ /* 0x000fea0003800000 */
.L_x_72:
        /* <DEDUP_REMOVED lines=9> */
.L_x_75:
[----:B------:R-:W-:Y:S05]  /*63a0*/  BSYNC B1 ;  /* 0x0000000000017941 */ /* 0x000fea0003800000 */
.L_x_74:
        /* <DEDUP_REMOVED lines=10> */
.L_x_77:
[----:B------:R-:W-:Y:S05]  /*6450*/  BSYNC B1 ;  /* 0x0000000000017941 */ /* 0x000fea0003800000 */
.L_x_76:
        /* <DEDUP_REMOVED lines=8> */
.L_x_79:
[----:B------:R-:W-:Y:S05]  /*64e0*/  BSYNC B1 ;  /* 0x0000000000017941 */ /* 0x000fea0003800000 */
.L_x_78:
[----:B------:R-:W-:Y:S01]  /*64f0*/  ISETP.LT.OR P4, PT, R3, 0xa, !P0 ;  /* 0x0000000a0300780c */ /* 0x000fe20004781670 */
[----:B------:R-:W-:Y:S01]  /*6500*/  BSSY B1, `(.L_x_80) ;  /* 0x000000d000017945 */ /* 0x000fe20003800000 */
[----:B------:R-:W-:-:S11]  /*6510*/  P2R R14, PR, RZ, 0x2 ;  /* 0x00000002ff0e7803 */ /* 0x000fd60000000000 */
[----:B------:R-:W-:-:S04]  /*6520*/  @!P4 IADD3 R76, P1, P6, R102, R12, R103 ;  /* 0x0000000c664cc210 */ /* 0x000fc80007e3e067 */
[----:B-1----:R-:W-:Y:S02]  /*6530*/  @!P4 IADD3.X R77, R99, R13, R100, P1, P6 ;  /* 0x0000000d634dc210 */ /* 0x002fe40000fec464 */
[----:B------:R-:W-:Y:S02]  /*6540*/  @!P5 IADD3 R74, P6, R102, R82, RZ ;  /* 0x00000052664ad210 */ /* 0x000fe40007fde0ff */
[----:B------:R-:W-:-:S03]  /*6550*/  ISETP.NE.AND P1, PT, R14, RZ, PT ;  /* 0x000000ff0e00720c */ /* 0x000fc60003f25270 */
[----:B------:R-:W-:Y:S02]  /*6560*/  @!P5 IMAD.X R75, R99, 0x1, R83, P6 ;  /* 0x00000001634bd824 */ /* 0x000fe400030e0653 */
[----:B------:R-:W-:-:S05]  /*6570*/  @!P5 IMAD R83, R78, R96, R15 ;  /* 0x000000604e53d224 */ /* 0x000fca00078e020f */
[----:B------:R1:W-:Y:S01]  /*6580*/  @!P5 STG.E.U8 desc[UR36][R74.64+0x8], R83 ;  /* 0x000008534a00d986 */ /* 0x0003e2000c101124 */
[----:B------:R-:W-:Y:S05]  /*6590*/  @P4 BRA `(.L_x_81) ;  /* 0x00000000000c4947 */ /* 0x000fea0003800000 */
[----:B------:R-:W2:Y:S02]  /*65a0*/  LDG.E.U8 R104, desc[UR36][R10.64+0x9] ;  /* 0x000009240a687981 */ /* 0x000ea4000c1e1100 */
[----:B--2---:R-:W-:-:S05]  /*65b0*/  PRMT R14, R104, 0x8880, RZ ;  /* 0x00008880680e7816 */ /* 0x004fca00000000ff */
[----:B------:R-:W-:-:S07]  /*65c0*/  IMAD R15, R14, R97, RZ ;  /* 0x000000610e0f7224 */ /* 0x000fce00078e02ff */
.L_x_81:
[----:B------:R-:W-:Y:S05]  /*65d0*/  BSYNC B1 ;  /* 0x0000000000017941 */ /* 0x000fea0003800000 */
.L_x_80:
[----:B------:R-:W-:Y:S01]  /*65e0*/  @!P4 IMAD R79, R79, R96, R15 ;  /* 0x000000604f4fc224 */ /* 0x000fe200078e020f */
[----:B------:R-:W-:Y:S04]  /*65f0*/  BSSY B1, `(.L_x_82) ;  /* 0x0000007000017945 */ /* 0x000fe80003800000 */
[----:B------:R2:W-:Y:S01]  /*6600*/  @!P4 STG.E.U8 desc[UR36][R76.64+0x9], R79 ;  /* 0x0000094f4c00c986 */ /* 0x0005e2000c101124 */
[----:B------:R-:W-:-:S13]  /*6610*/  ISETP.LT.OR P4, PT, R3, 0x11, !P1 ;  /* 0x000000110300780c */ /* 0x000fda0004f81670 */
[----:B--2---:R-:W-:Y:S05]  /*6620*/  @P4 BRA `(.L_x_83) ;  /* 0x00000000000c4947 */ /* 0x004fea0003800000 */
[----:B------:R-:W2:Y:S02]  /*6630*/  LDG.E.U8 R104, desc[UR36][R4.64+0x10] ;  /* 0x0000102404687981 */ /* 0x000ea4000c1e1100 */
[----:B--2---:R-:W-:-:S05]  /*6640*/  PRMT R14, R104, 0x8880, RZ ;  /* 0x00008880680e7816 */ /* 0x004fca00000000ff */
[----:B------:R-:W-:-:S07]  /*6650*/  IMAD R15, R14, R97, RZ ;  /* 0x000000610e0f7224 */ /* 0x000fce00078e02ff */
.L_x_83:
[----:B------:R-:W-:Y:S05]  /*6660*/  BSYNC B1 ;  /* 0x0000000000017941 */ /* 0x000fea0003800000 */
.L_x_82:
[----:B-1----:R-:W-:Y:S01]  /*6670*/  @!P4 IMAD R75, R64, R96, R15 ;  /* 0x00000060404bc224 */ /* 0x002fe200078e020f */
[----:B------:R-:W-:Y:S01]  /*6680*/  ISETP.LT.OR P5, PT, R3, 0x12, !P1 ;  /* 0x000000120300780c */ /* 0x000fe20004fa1670 */
[----:B------:R-:W-:Y:S03]  /*6690*/  BSSY B1, `(.L_x_84) ;  /* 0x0000006000017945 */ /* 0x000fe60003800000 */
[----:B------:R1:W-:Y:S09]  /*66a0*/  @!P4 STG.E.U8 desc[UR36][R12.64+0x10], R75 ;  /* 0x0000104b0c00c986 */ /* 0x0003f2000c101124 */
[----:B------:R-:W-:Y:S05]  /*66b0*/  @P5 BRA `(.L_x_85) ;  /* 0x00000000000c5947 */ /* 0x000fea0003800000 */
[----:B------:R-:W2:Y:S02]  /*66c0*/  LDG.E.U8 R104, desc[UR36][R4.64+0x11] ;  /* 0x0000112404687981 */ /* 0x000ea4000c1e1100 */
[----:B--2---:R-:W-:-:S05]  /*66d0*/  PRMT R14, R104, 0x8880, RZ ;  /* 0x00008880680e7816 */ /* 0x004fca00000000ff */
[----:B------:R-:W-:-:S07]  /*66e0*/  IMAD R15, R14, R97, RZ ;  /* 0x000000610e0f7224 */ /* 0x000fce00078e02ff */
.L_x_85:
[----:B------:R-:W-:Y:S05]  /*66f0*/  BSYNC B1 ;  /* 0x0000000000017941 */ /* 0x000fea0003800000 */
.L_x_84:
[----:B------:R-:W-:Y:S01]  /*6700*/  @!P5 IMAD R65, R65, R96, R15 ;  /* 0x000000604141d224 */ /* 0x000fe200078e020f */
[----:B------:R-:W-:Y:S01]  /*6710*/  ISETP.LT.OR P4, PT, R3, 0x11, !P3 ;  /* 0x000000110300780c */ /* 0x000fe20005f81670 */
[----:B------:R-:W-:Y:S03]  /*6720*/  BSSY B1, `(.L_x_86) ;  /* 0x0000008000017945 */ /* 0x000fe60003800000 */
[----:B------:R2:W-:Y:S09]  /*6730*/  @!P5 STG.E.U8 desc[UR36][R12.64+0x11], R65 ;  /* 0x000011410c00d986 */ /* 0x0005f2000c101124 */
[----:B------:R-:W-:-:S05]  /*6740*/  @!P4 IADD3 R74, P6, R12, R102, RZ ;  /* 0x000000660c4ac210 */ /* 0x000fca0007fde0ff */
[----:B-1----:R-:W-:Y:S01]  /*6750*/  @!P4 IMAD.X R75, R13, 0x1, R99, P6 ;  /* 0x000000010d4bc824 */ /* 0x002fe200030e0663 */
[----:B--2---:R-:W-:Y:S07]  /*6760*/  @P4 BRA `(.L_x_87) ;  /* 0x00000000000c4947 */ /* 0x004fee0003800000 */
[----:B------:R-:W2:Y:S02]  /*6770*/  LDG.E.U8 R104, desc[UR36][R6.64+0x10] ;  /* 0x0000102406687981 */ /* 0x000ea4000c1e1100 */
[----:B--2---:R-:W-:-:S05]  /*6780*/  PRMT R14, R104, 0x8880, RZ ;  /* 0x00008880680e7816 */ /* 0x004fca00000000ff */
[----:B------:R-:W-:-:S07]  /*6790*/  IMAD R15, R14, R97, RZ ;  /* 0x000000610e0f7224 */ /* 0x000fce00078e02ff */
.L_x_87:
[----:B------:R-:W-:Y:S05]  /*67a0*/  BSYNC B1 ;  /* 0x0000000000017941 */ /* 0x000fea0003800000 */
.L_x_86:
        /* <DEDUP_REMOVED lines=10> */
.L_x_89:
[----:B------:R-:W-:Y:S05]  /*6850*/  BSYNC B1 ;  /* 0x0000000000017941 */ /* 0x000fea0003800000 */
.L_x_88:
        /* <DEDUP_REMOVED lines=8> */
.L_x_91:
[----:B------:R-:W-:Y:S05]  /*68e0*/  BSYNC B1 ;  /* 0x0000000000017941 */ /* 0x000fea0003800000 */
.L_x_90:
        /* <DEDUP_REMOVED lines=8> */
.L_x_93:
[----:B------:R-:W-:Y:S05]  /*6970*/  BSYNC B1 ;  /* 0x0000000000017941 */ /* 0x000fea0003800000 */
.L_x_92:
        /* <DEDUP_REMOVED lines=10> */
.L_x_95:
[----:B------:R-:W-:Y:S05]  /*6a20*/  BSYNC B1 ;  /* 0x0000000000017941 */ /* 0x000fea0003800000 */
.L_x_94:
        /* <DEDUP_REMOVED lines=10> */
.L_x_97:
[----:B------:R-:W-:Y:S05]  /*6ad0*/  BSYNC B1 ;  /* 0x0000000000017941 */ /* 0x000fea0003800000 */
.L_x_96:
        /* <DEDUP_REMOVED lines=9> */
.L_x_99:
[----:B------:R-:W-:Y:S05]  /*6b70*/  BSYNC B1 ;  /* 0x0000000000017941 */ /* 0x000fea0003800000 */
.L_x_98:
[----:B------:R-:W-:Y:S01]  /*6b80*/  @!P4 IMAD R65, R56, R96, R15 ;  /* 0x000000603841c224 */ /* 0x000fe200078e020f */
[----:B------:R-:W-:Y:S04]  /*6b90*/  BSSY B1, `(.L_x_100) ;  /* 0x0000007000017945 */ /* 0x000fe80003800000 */
[----:B------:R1:W-:Y:S01]  /*6ba0*/  @!P4 STG.E.U8 desc[UR36][R80.64+0x10], R65 ;  /* 0x000010415000c986 */ /* 0x0003e2000c101124 */
[----:B------:R-:W-:-:S13]  /*6bb0*/  ISETP.LT.OR P4, PT, R3, 0x12, !P6 ;  /* 0x000000120300780c */ /* 0x000fda0007781670 */
[----:B-1----:R-:W-:Y:S05]  /*6bc0*/  @P4 BRA `(.L_x_101) ;  /* 0x00000000000c4947 */ /* 0x002fea0003800000 */
[----:B------:R-:W2:Y:S02]  /*6bd0*/  LDG.E.U8 R104, desc[UR36][R20.64+0x11] ;  /* 0x0000112414687981 */ /* 0x000ea4000c1e1100 */
[----:B--2---:R-:W-:-:S05]  /*6be0*/  PRMT R14, R104, 0x8880, RZ ;  /* 0x00008880680e7816 */ /* 0x004fca00000000ff */
[----:B------:R-:W-:-:S07]  /*6bf0*/  IMAD R15, R14, R97, RZ ;  /* 0x000000610e0f7224 */ /* 0x000fce00078e02ff */
.L_x_101:
[----:B------:R-:W-:Y:S05]  /*6c00*/  BSYNC B1 ;  /* 0x0000000000017941 */ /* 0x000fea0003800000 */
.L_x_100:
[----:B------:R-:W-:Y:S01]  /*6c10*/  @!P4 IMAD R57, R57, R96, R15 ;  /* 0x000000603939c224 */ /* 0x000fe200078e020f */
[----:B------:R-:W-:Y:S01]  /*6c20*/  ISETP.LT.OR P5, PT, R3, 0x11, !P2 ;  /* 0x000000110300780c */ /* 0x000fe200057a1670 */
[----:B------:R-:W-:Y:S01]  /*6c30*/  BSSY B1, `(.L_x_102) ;  /* 0x000000a000017945 */ /* 0x000fe20003800000 */
[----:B------:R-:W-:Y:S02]  /*6c40*/  P2R R14, PR, RZ, 0x1 ;  /* 0x00000001ff0e7803 */ /* 0x000fe40000000000 */
[----:B------:R1:W-:Y:S09]  /*6c50*/  @!P4 STG.E.U8 desc[UR36][R80.64+0x11], R57 ;  /* 0x000011395000c986 */ /* 0x0003f2000c101124 */
[----:B------:R-:W-:-:S04]  /*6c60*/  @!P5 IADD3 R64, P0, P6, R102, R12, R101 ;  /* 0x0000000c6640d210 */ /* 0x000fc80007e1e065 */
[----:B------:R-:W-:Y:S02]  /*6c70*/  @!P5 IADD3.X R65, R99, R13, R98, P0, P6 ;  /* 0x0000000d6341d210 */ /* 0x000fe400007ec462 */
[----:B------:R-:W-:Y:S01]  /*6c80*/  ISETP.NE.AND P0, PT, R14, RZ, PT ;  /* 0x000000ff0e00720c */ /* 0x000fe20003f05270 */
[----:B-1----:R-:W-:-:S12]  /*6c90*/  @P5 BRA `(.L_x_103) ;  /* 0x00000000000c5947 */ /* 0x002fd80003800000 */
[----:B------:R-:W2:Y:S02]  /*6ca0*/  LDG.E.U8 R104, desc[UR36][R8.64+0x10] ;  /* 0x0000102408687981 */ /* 0x000ea4000c1e1100 */
[----:B--2---:R-:W-:-:S05]  /*6cb0*/  PRMT R14, R104, 0x8880, RZ ;  /* 0x00008880680e7816 */ /* 0x004fca00000000ff */
[----:B------:R-:W-:-:S07]  /*6cc0*/  IMAD R15, R14, R97, RZ ;  /* 0x000000610e0f7224 */ /* 0x000fce00078e02ff */
.L_x_103:
[----:B------:R-:W-:Y:S05]  /*6cd0*/  BSYNC B1 ;  /* 0x0000000000017941 */ /* 0x000fea0003800000 */
.L_x_102:
        /* <DEDUP_REMOVED lines=12> */
.L_x_105:
[----:B------:R-:W-:Y:S05]  /*6da0*/  BSYNC B1 ;  /* 0x0000000000017941 */ /* 0x000fea0003800000 */
.L_x_104:
        /* <DEDUP_REMOVED lines=9> */
.L_x_107:
[----:B------:R-:W-:Y:S05]  /*6e40*/  BSYNC B1 ;  /* 0x0000000000017941 */ /* 0x000fea0003800000 */
.L_x_106:
        /* <DEDUP_REMOVED lines=8> */
.L_x_109:
[----:B------:R-:W-:Y:S05]  /*6ed0*/  BSYNC B1 ;  /* 0x0000000000017941 */ /* 0x000fea0003800000 */
.L_x_108:
        /* <DEDUP_REMOVED lines=12> */
.L_x_111:
[----:B------:R-:W-:Y:S05]  /*6fa0*/  BSYNC B1 ;  /* 0x0000000000017941 */ /* 0x000fea0003800000 */
.L_x_110:
        /* <DEDUP_REMOVED lines=12> */
.L_x_113:
[----:B------:R-:W-:Y:S05]  /*7070*/  BSYNC B1 ;  /* 0x0000000000017941 */ /* 0x000fea0003800000 */
.L_x_112:
        /* <DEDUP_REMOVED lines=9> */
.L_x_115:
[----:B------:R-:W-:Y:S05]  /*7110*/  BSYNC B1 ;  /* 0x0000000000017941 */ /* 0x000fea0003800000 */
.L_x_114:
        /* <DEDUP_REMOVED lines=8> */
.L_x_117:
[----:B------:R-:W-:Y:S05]  /*71a0*/  BSYNC B1 ;  /* 0x0000000000017941 */ /* 0x000fea0003800000 */
.L_x_116:
        /* <DEDUP_REMOVED lines=12> */
.L_x_119:
[----:B------:R-:W-:Y:S05]  /*7270*/  BSYNC B1 ;  /* 0x0000000000017941 */ /* 0x000fea0003800000 */
.L_x_118:
        /* <DEDUP_REMOVED lines=12> */
.L_x_121:
[----:B------:R-:W-:Y:S05]  /*7340*/  BSYNC B1 ;  /* 0x0000000000017941 */ /* 0x000fea0003800000 */
.L_x_120:
        /* <DEDUP_REMOVED lines=9> */
.L_x_123:
[----:B------:R-:W-:Y:S05]  /*73e0*/  BSYNC B1 ;  /* 0x0000000000017941 */ /* 0x000fea0003800000 */
.L_x_122:
        /* <DEDUP_REMOVED lines=8> */
.L_x_125:
[----:B------:R-:W-:Y:S05]  /*7470*/  BSYNC B1 ;  /* 0x0000000000017941 */ /* 0x000fea0003800000 */
.L_x_124:
        /* <DEDUP_REMOVED lines=12> */
.L_x_127:
[----:B------:R-:W-:Y:S05]  /*7540*/  BSYNC B1 ;  /* 0x0000000000017941 */ /* 0x000fea0003800000 */
.L_x_126:
        /* <DEDUP_REMOVED lines=12> */
.L_x_129:
[----:B------:R-:W-:Y:S05]  /*7610*/  BSYNC B1 ;  /* 0x0000000000017941 */ /* 0x000fea0003800000 */
.L_x_128:
        /* <DEDUP_REMOVED lines=8> */
.L_x_131:
[----:B------:R-:W-:Y:S05]  /*76a0*/  BSYNC B1 ;  /* 0x0000000000017941 */ /* 0x000fea0003800000 */
.L_x_130:
        /* <DEDUP_REMOVED lines=8> */
.L_x_133:
[----:B------:R-:W-:Y:S05]  /*7730*/  BSYNC B1 ;  /* 0x0000000000017941 */ /* 0x000fea0003800000 */
.L_x_132:
        /* <DEDUP_REMOVED lines=10> */
.L_x_135:
[----:B------:R-:W-:Y:S05]  /*77e0*/  BSYNC B1 ;  /* 0x0000000000017941 */ /* 0x000fea0003800000 */
.L_x_134:
        /* <DEDUP_REMOVED lines=10> */
.L_x_137:
[----:B------:R-:W-:Y:S05]  /*7890*/  BSYNC B1 ;  /* 0x0000000000017941 */ /* 0x000fea0003800000 */
.L_x_136:
        /* <DEDUP_REMOVED lines=8> */
.L_x_139:
[----:B------:R-:W-:Y:S05]  /*7920*/  BSYNC B1 ;  /* 0x0000000000017941 */ /* 0x000fea0003800000 */
.L_x_138:
        /* <DEDUP_REMOVED lines=8> */
.L_x_141:
[----:B------:R-:W-:Y:S05]  /*79b0*/  BSYNC B1 ;  /* 0x0000000000017941 */ /* 0x000fea0003800000 */
.L_x_140:
[----:B------:R-:W-:Y:S01]  /*79c0*/  @!P1 IMAD R45, R45, R96, R15 ;  /* 0x000000602d2d9224 */ /* 0x000fe200078e020f */
[----:B------:R-:W-:Y:S01]  /*79d0*/  BSSY B1, `(.L_x_142) ;  /* 0x0000009000017945 */ /* 0x000fe20003800000 */
[----:B0-----:R-:W-:Y:S02]  /*79e0*/  @!P1 IMAD.MOV.U32 R4, RZ, RZ, R12 ;  /* 0x000000ffff049224 */ /* 0x001fe400078e000c */
[----:B------:R-:W-:-:S05]  /*79f0*/  @!P1 IMAD.MOV.U32 R5, RZ, RZ, R13 ;  /* 0x000000ffff059224 */ /* 0x000fca00078e000d */
[----:B------:R0:W-:Y:S01]  /*7a00*/  @!P1 STG.E.U8 desc[UR36][R4.64+0x29], R45 ;  /* 0x0000292d04009986 */ /* 0x0001e2000c101124 */
[----:B------:R-:W-:-:S13]  /*7a10*/  ISETP.LT.OR P1, PT, R3, 0x29, !P3 ;  /* 0x000000290300780c */ /* 0x000fda0005f21670 */
[----:B0-----:R-:W-:Y:S05]  /*7a20*/  @P1 BRA `(.L_x_143) ;  /* 0x00000000000c1947 */ /* 0x001fea0003800000 */
[----:B------:R-:W2:Y:S02]  /*7a30*/  LDG.E.U8 R104, desc[UR36][R6.64+0x28] ;  /* 0x0000282406687981 */ /* 0x000ea4000c1e1100 */
[----:B--2---:R-:W-:-:S05]  /*7a40*/  PRMT R4, R104, 0x8880, RZ ;  /* 0x0000888068047816 */ /* 0x004fca00000000ff */
[----:B------:R-:W-:-:S07]  /*7a50*/  IMAD R15, R4, R97, RZ ;  /* 0x00000061040f7224 */ /* 0x000fce00078e02ff */
.L_x_143:
[----:B------:R-:W-:Y:S05]  /*7a60*/  BSYNC B1 ;  /* 0x0000000000017941 */ /* 0x000fea0003800000 */
.L_x_142:
[C---:B------:R-:W-:Y:S01]  /*7a70*/  ISETP.LT.OR P4, PT, R3.reuse, 0x21, !P2 ;  /* 0x000000210300780c */ /* 0x040fe20005781670 */
[----:B------:R-:W-:Y:S01]  /*7a80*/  @!P1 IMAD R45, R46, R96, R15 ;  /* 0x000000602e2d9224 */ /* 0x000fe200078e020f */
[----:B------:R-:W-:Y:S01]  /*7a90*/  ISETP.LT.OR P3, PT, R3, 0x2a, !P3 ;  /* 0x0000002a0300780c */ /* 0x000fe20005f61670 */
[----:B------:R-:W-:Y:S10]  /*7aa0*/  BSSY B1, `(.L_x_144) ;  /* 0x000000c000017945 */ /* 0x000ff40003800000 */
[----:B------:R-:W-:-:S04]  /*7ab0*/  @!P4 IADD3 R42, P5, P6, R102, R12, R101 ;  /* 0x0000000c662ac210 */ /* 0x000fc80007ebe065 */
[----:B------:R-:W-:Y:S02]  /*7ac0*/  @!P4 IADD3.X R43, R99, R13, R98, P5, P6 ;  /* 0x0000000d632bc210 */ /* 0x000fe40002fec462 */
[----:B------:R-:W-:-:S05]  /*7ad0*/  @!P1 IADD3 R4, P5, R12, R102, RZ ;  /* 0x000000660c049210 */ /* 0x000fca0007fbe0ff */
[----:B------:R-:W-:Y:S01]  /*7ae0*/  @!P1 IMAD.X R5, R13, 0x1, R99, P5 ;  /* 0x000000010d059824 */ /* 0x000fe200028e0663 */
[----:B------:R-:W-:-:S04]  /*7af0*/  @!P3 IADD3 R40, P5, R12, R102, RZ ;  /* 0x000000660c28b210 */ /* 0x000fc80007fbe0ff */
[----:B------:R0:W-:Y:S01]  /*7b00*/  @!P1 STG.E.U8 desc[UR36][R4.64+0x28], R45 ;  /* 0x0000282d04009986 */ /* 0x0001e2000c101124 */
[----:B-1----:R-:W-:Y:S01]  /*7b10*/  @!P3 IMAD.X R41, R13, 0x1, R99, P5 ;  /* 0x000000010d29b824 */ /* 0x002fe200028e0663 */
[----:B------:R-:W-:Y:S07]  /*7b20*/  @P3 BRA `(.L_x_145) ;  /* 0x00000000000c3947 */ /* 0x000fee0003800000 */
[----:B------:R-:W0:Y:S02]  /*7b30*/  LDG.E.U8 R104, desc[UR36][R6.64+0x29] ;  /* 0x0000292406687981 */ /* 0x000e24000c1e1100 */
[----:B0-----:R-:W-:-:S05]  /*7b40*/  PRMT R4, R104, 0x8880, RZ ;  /* 0x0000888068047816 */ /* 0x001fca00000000ff */
[----:B------:R-:W-:-:S07]  /*7b50*/  IMAD R15, R4, R97, RZ ;  /* 0x00000061040f7224 */ /* 0x000fce00078e02ff */
.L_x_145:
[----:B------:R-:W-:Y:S05]  /*7b60*/  BSYNC B1 ;  /* 0x0000000000017941 */ /* 0x000fea0003800000 */
.L_x_144:
[----:B------:R-:W-:Y:S01]  /*7b70*/  @!P3 IMAD R47, R47, R96, R15 ;  /* 0x000000602f2fb224 */ /* 0x000fe200078e020f */
[----:B------:R-:W-:Y:S01]  /*7b80*/  ISETP.NE.AND P5, PT, R92, RZ, PT ;  /* 0x000000ff5c00720c */ /* 0x000fe20003fa5270 */
[----:B------:R-:W-:Y:S03]  /*7b90*/  BSSY B1, `(.L_x_146) ;  /* 0x0000007000017945 */ /* 0x000fe60003800000 */
[----:B------:R1:W-:Y:S01]  /*7ba0*/  @!P3 STG.E.U8 desc[UR36][R40.64+0x29], R47 ;  /* 0x0000292f2800b986 */ /* 0x0003e2000c101124 */
[----:B------:R-:W-:-:S13]  /*7bb0*/  ISETP.LT.OR P1, PT, R3, 0x21, !P5 ;  /* 0x000000210300780c */ /* 0x000fda0006f21670 */
[----:B-1----:R-:W-:Y:S05]  /*7bc0*/  @P1 BRA `(.L_x_147) ;  /* 0x00000000000c1947 */ /* 0x002fea0003800000 */
[----:B------:R-:W0:Y:S02]  /*7bd0*/  LDG.E.U8 R104, desc[UR36][R20.64+0x20] ;  /* 0x0000202414687981 */ /* 0x000e24000c1e1100 */
[----:B0-----:R-:W-:-:S05]  /*7be0*/  PRMT R4, R104, 0x8880, RZ ;  /* 0x0000888068047816 */ /* 0x001fca00000000ff */
[----:B------:R-:W-:-:S07]  /*7bf0*/  IMAD R15, R4, R97, RZ ;  /* 0x00000061040f7224 */ /* 0x000fce00078e02ff */
.L_x_147:
[----:B------:R-:W-:Y:S05]  /*7c00*/  BSYNC B1 ;  /* 0x0000000000017941 */ /* 0x000fea0003800000 */
.L_x_146:
[----:B0-----:R-:W-:Y:S01]  /*7c10*/  @!P1 IMAD R5, R32, R96, R15 ;  /* 0x0000006020059224 */ /* 0x001fe200078e020f */
[----:B------:R-:W-:Y:S04]  /*7c20*/  BSSY B1, `(.L_x_148) ;  /* 0x0000007000017945 */ /* 0x000fe80003800000 */
[----:B------:R0:W-:Y:S01]  /*7c30*/  @!P1 STG.E.U8 desc[UR36][R80.64+0x20], R5 ;  /* 0x0000200550009986 */ /* 0x0001e2000c101124 */
[----:B------:R-:W-:-:S13]  /*7c40*/  ISETP.LT.OR P1, PT, R3, 0x22, !P5 ;  /* 0x000000220300780c */ /* 0x000fda0006f21670 */
[----:B0-----:R-:W-:Y:S05]  /*7c50*/  @P1 BRA `(.L_x_149) ;  /* 0x00000000000c1947 */ /* 0x001fea0003800000 */
[----:B------:R-:W2:Y:S02]  /*7c60*/  LDG.E.U8 R104, desc[UR36][R20.64+0x21] ;  /* 0x0000212414687981 */ /* 0x000ea4000c1e1100 */
[----:B--2---:R-:W-:-:S05]  /*7c70*/  PRMT R4, R104, 0x8880, RZ ;  /* 0x0000888068047816 */ /* 0x004fca00000000ff */
[----:B------:R-:W-:-:S07]  /*7c80*/  IMAD R15, R4, R97, RZ ;  /* 0x00000061040f7224 */ /* 0x000fce00078e02ff */
.L_x_149:
[----:B------:R-:W-:Y:S05]  /*7c90*/  BSYNC B1 ;  /* 0x0000000000017941 */ /* 0x000fea0003800000 */
.L_x_148:
[----:B------:R-:W-:Y:S01]  /*7ca0*/  @!P1 IMAD R33, R33, R96, R15 ;  /* 0x0000006021219224 */ /* 0x000fe200078e020f */
[----:B------:R-:W-:Y:S01]  /*7cb0*/  ISETP.LT.OR P3, PT, R3, 0x22, !P2 ;  /* 0x000000220300780c */ /* 0x000fe20005761670 */
[----:B------:R-:W-:Y:S03]  /*7cc0*/  BSSY B1, `(.L_x_150) ;  /* 0x0000008000017945 */ /* 0x000fe60003800000 */
[----:B------:R0:W-:Y:S09]  /*7cd0*/  @!P1 STG.E.U8 desc[UR36][R80.64+0x21], R33 ;  /* 0x0000212150009986 */ /* 0x0001f2000c101124 */
[----:B------:R-:W-:-:S04]  /*7ce0*/  @!P3 IADD3 R4, P5, P6, R102, R12, R101 ;  /* 0x0000000c6604b210 */ /* 0x000fc80007ebe065 */
[----:B------:R-:W-:Y:S01]  /*7cf0*/  @!P3 IADD3.X R5, R99, R13, R98, P5, P6 ;  /* 0x0000000d6305b210 */ /* 0x000fe20002fec462 */
[----:B0-----:R-:W-:Y:S08]  /*7d00*/  @P4 BRA `(.L_x_151) ;  /* 0x00000000000c4947 */ /* 0x001ff00003800000 */
[----:B------:R-:W2:Y:S02]  /*7d10*/  LDG.E.U8 R104, desc[UR36][R8.64+0x20] ;  /* 0x0000202408687981 */ /* 0x000ea4000c1e1100 */
[----:B--2---:R-:W-:-:S05]  /*7d20*/  PRMT R6, R104, 0x8880, RZ ;  /* 0x0000888068067816 */ /* 0x004fca00000000ff */
[----:B------:R-:W-:-:S07]  /*7d30*/  IMAD R15, R6, R97, RZ ;  /* 0x00000061060f7224 */ /* 0x000fce00078e02ff */
.L_x_151:
[----:B------:R-:W-:Y:S05]  /*7d40*/  BSYNC B1 ;  /* 0x0000000000017941 */ /* 0x000fea0003800000 */
.L_x_150:
[----:B------:R-:W-:Y:S01]  /*7d50*/  @!P4 IMAD R41, R34, R96, R15 ;  /* 0x000000602229c224 */ /* 0x000fe200078e020f */
[C---:B------:R-:W-:Y:S01]  /*7d60*/  ISETP.LT.OR P1, PT, R3.reuse, 0x29, !P2 ;  /* 0x000000290300780c */ /* 0x040fe20005721670 */
[----:B------:R-:W-:Y:S01]  /*7d70*/  BSSY B1, `(.L_x_152) ;  /* 0x000000b000017945 */ /* 0x000fe20003800000 */
[----:B------:R-:W-:Y:S02]  /*7d80*/  ISETP.LT.OR P2, PT, R3, 0x2a, !P2 ;  /* 0x0000002a0300780c */ /* 0x000fe40005741670 */
[----:B------:R0:W-:Y:S09]  /*7d90*/  @!P4 STG.E.U8 desc[UR36][R42.64+0x20], R41 ;  /* 0x000020292a00c986 */ /* 0x0001f2000c101124 */
[----:B------:R-:W-:-:S04]  /*7da0*/  @!P1 IADD3 R6, P5, P6, R102, R12, R101 ;  /* 0x0000000c66069210 */ /* 0x000fc80007ebe065 */
[----:B------:R-:W-:Y:S02]  /*7db0*/  @!P1 IADD3.X R7, R99, R13, R98, P5, P6 ;  /* 0x0000000d63079210 */ /* 0x000fe40002fec462 */
[----:B------:R-:W-:-:S04]  /*7dc0*/  @!P2 IADD3 R32, P5, P6, R102, R12, R101 ;  /* 0x0000000c6620a210 */ /* 0x000fc80007ebe065 */
[----:B------:R-:W-:Y:S01]  /*7dd0*/  @!P2 IADD3.X R33, R99, R13, R98, P5, P6 ;  /* 0x0000000d6321a210 */ /* 0x000fe20002fec462 */
[----:B0-----:R-:W-:Y:S08]  /*7de0*/  @P3 BRA `(.L_x_153) ;  /* 0x00000000000c3947 */ /* 0x001ff00003800000 */
[----:B------:R-:W2:Y:S02]  /*7df0*/  LDG.E.U8 R104, desc[UR36][R8.64+0x21] ;  /* 0x0000212408687981 */ /* 0x000ea4000c1e1100 */
[----:B--2---:R-:W-:-:S05]  /*7e00*/  PRMT R14, R104, 0x8880, RZ ;  /* 0x00008880680e7816 */ /* 0x004fca00000000ff */
[----:B------:R-:W-:-:S07]  /*7e10*/  IMAD R15, R14, R97, RZ ;  /* 0x000000610e0f7224 */ /* 0x000fce00078e02ff */
.L_x_153:
[----:B------:R-:W-:Y:S05]  /*7e20*/  BSYNC B1 ;  /* 0x0000000000017941 */ /* 0x000fea0003800000 */
.L_x_152:
[----:B------:R-:W-:Y:S01]  /*7e30*/  @!P3 IMAD R35, R35, R96, R15 ;  /* 0x000000602323b224 */ /* 0x000fe200078e020f */
[----:B------:R-:W-:Y:S01]  /*7e40*/  ISETP.NE.AND P4, PT, R92, RZ, PT ;  /* 0x000000ff5c00720c */ /* 0x000fe20003f85270 */
[----:B------:R-:W-:Y:S03]  /*7e50*/  BSSY B1, `(.L_x_154) ;  /* 0x0000007000017945 */ /* 0x000fe60003800000 */
[----:B------:R0:W-:Y:S01]  /*7e60*/  @!P3 STG.E.U8 desc[UR36][R4.64+0x21], R35 ;  /* 0x000021230400b986 */ /* 0x0001e2000c101124 */
[----:B------:R-:W-:-:S13]  /*7e70*/  ISETP.LT.OR P4, PT, R3, 0x29, !P4 ;  /* 0x000000290300780c */ /* 0x000fda0006781670 */
[----:B0-----:R-:W-:Y:S05]  /*7e80*/  @P4 BRA `(.L_x_155) ;  /* 0x00000000000c4947 */ /* 0x001fea0003800000 */
[----:B------:R-:W2:Y:S02]  /*7e90*/  LDG.E.U8 R104, desc[UR36][R20.64+0x28] ;  /* 0x0000282414687981 */ /* 0x000ea4000c1e1100 */
[----:B--2---:R-:W-:-:S05]  /*7ea0*/  PRMT R4, R104, 0x8880, RZ ;  /* 0x0000888068047816 */ /* 0x004fca00000000ff */
[----:B------:R-:W-:-:S07]  /*7eb0*/  IMAD R15, R4, R97, RZ ;  /* 0x00000061040f7224 */ /* 0x000fce00078e02ff */
.L_x_155:
[----:B------:R-:W-:Y:S05]  /*7ec0*/  BSYNC B1 ;  /* 0x0000000000017941 */ /* 0x000fea0003800000 */
.L_x_154:
[----:B------:R-:W-:Y:S01]  /*7ed0*/  ISETP.LT.OR P3, PT, R3, 0x21, !P0 ;  /* 0x000000210300780c */ /* 0x000fe20004761670 */
[----:B------:R-:W-:Y:S01]  /*7ee0*/  @!P4 IMAD R35, R36, R96, R15 ;  /* 0x000000602423c224 */ /* 0x000fe200078e020f */
[----:B------:R-:W-:Y:S04]  /*7ef0*/  BSSY B1, `(.L_x_156) ;  /* 0x000000a000017945 */ /* 0x000fe80003800000 */
[----:B------:R0:W-:Y:S07]  /*7f00*/  @!P4 STG.E.U8 desc[UR36][R80.64+0x28], R35 ;  /* 0x000028235000c986 */ /* 0x0001ee000c101124 */
[----:B------:R-:W-:-:S04]  /*7f10*/  @!P3 IADD3 R4, P5, P6, R102, R12, R103 ;  /* 0x0000000c6604b210 */ /* 0x000fc80007ebe067 */
[----:B------:R-:W-:Y:S02]  /*7f20*/  @!P3 IADD3.X R5, R99, R13, R100, P5, P6 ;  /* 0x0000000d6305b210 */ /* 0x000fe40002fec464 */
[----:B------:R-:W-:-:S04]  /*7f30*/  ISETP.NE.AND P6, PT, R92, RZ, PT ;  /* 0x000000ff5c00720c */ /* 0x000fc80003fc5270 */
[----:B------:R-:W-:-:S13]  /*7f40*/  ISETP.LT.OR P5, PT, R3, 0x2a, !P6 ;  /* 0x0000002a0300780c */ /* 0x000fda00077a1670 */
[----:B0-----:R-:W-:Y:S05]  /*7f50*/  @P5 BRA `(.L_x_157) ;  /* 0x00000000000c5947 */ /* 0x001fea0003800000 */
[----:B------:R-:W2:Y:S02]  /*7f60*/  LDG.E.U8 R104, desc[UR36][R20.64+0x29] ;  /* 0x0000292414687981 */ /* 0x000ea4000c1e1100 */
[----:B--2---:R-:W-:-:S05]  /*7f70*/  PRMT R14, R104, 0x8880, RZ ;  /* 0x00008880680e7816 */ /* 0x004fca00000000ff */
[----:B------:R-:W-:-:S07]  /*7f80*/  IMAD R15, R14, R97, RZ ;  /* 0x000000610e0f7224 */ /* 0x000fce00078e02ff */
.L_x_157:
[----:B------:R-:W-:Y:S05]  /*7f90*/  BSYNC B1 ;  /* 0x0000000000017941 */ /* 0x000fea0003800000 */
.L_x_156:
        /* <DEDUP_REMOVED lines=8> */
[----:B0-----:R-:W-:-:S12]  /*8020*/  @P1 BRA `(.L_x_159) ;  /* 0x00000000000c1947 */ /* 0x001fd80003800000 */
[----:B------:R-:W2:Y:S02]  /*8030*/  LDG.E.U8 R104, desc[UR36][R8.64+0x28] ;  /* 0x0000282408687981 */ /* 0x000ea4000c1e1100 */
[----:B--2---:R-:W-:-:S05]  /*8040*/  PRMT R14, R104, 0x8880, RZ ;  /* 0x00008880680e7816 */ /* 0x004fca00000000ff */
[----:B------:R-:W-:-:S07]  /*8050*/  IMAD R15, R14, R97, RZ ;  /* 0x000000610e0f7224 */ /* 0x000fce00078e02ff */
.L_x_159:
[----:B------:R-:W-:Y:S05]  /*8060*/  BSYNC B1 ;  /* 0x0000000000017941 */ /* 0x000fea0003800000 */
.L_x_158:
[----:B------:R-:W-:Y:S01]  /*8070*/  @!P1 IMAD R35, R38, R96, R15 ;  /* 0x0000006026239224 */ /* 0x000fe200078e020f */
[----:B------:R-:W-:Y:S01]  /*8080*/  ISETP.NE.AND P5, PT, R86, RZ, PT ;  /* 0x000000ff5600720c */ /* 0x000fe20003fa5270 */
[----:B------:R-:W-:Y:S03]  /*8090*/  BSSY B1, `(.L_x_160) ;  /* 0x0000007000017945 */ /* 0x000fe60003800000 */
[----:B------:R0:W-:Y:S01]  /*80a0*/  @!P1 STG.E.U8 desc[UR36][R6.64+0x28], R35 ;  /* 0x0000282306009986 */ /* 0x0001e2000c101124 */
[----:B------:R-:W-:Y:S01]  /*80b0*/  ISETP.LT.OR P1, PT, R3, 0x21, !P5 ;  /* 0x000000210300780c */ /* 0x000fe20006f21670 */
[----:B------:R-:W-:-:S12]  /*80c0*/  @P2 BRA `(.L_x_161) ;  /* 0x00000000000c2947 */ /* 0x000fd80003800000 */
[----:B------:R-:W0:Y:S02]  /*80d0*/  LDG.E.U8 R104, desc[UR36][R8.64+0x29] ;  /* 0x0000292408687981 */ /* 0x000e24000c1e1100 */
[----:B0-----:R-:W-:-:S05]  /*80e0*/  PRMT R6, R104, 0x8880, RZ ;  /* 0x0000888068067816 */ /* 0x001fca00000000ff */
[----:B------:R-:W-:-:S07]  /*80f0*/  IMAD R15, R6, R97, RZ ;  /* 0x00000061060f7224 */ /* 0x000fce00078e02ff */
.L_x_161:
[----:B------:R-:W-:Y:S05]  /*8100*/  BSYNC B1 ;  /* 0x0000000000017941 */ /* 0x000fea0003800000 */
.L_x_160:
[----:B------:R-:W-:Y:S01]  /*8110*/  @!P2 IMAD R39, R39, R96, R15 ;  /* 0x000000602727a224 */ /* 0x000fe200078e020f */
[----:B------:R-:W-:Y:S04]  /*8120*/  BSSY B1, `(.L_x_162) ;  /* 0x0000006000017945 */ /* 0x000fe80003800000 */
[----:B------:R1:W-:Y:S01]  /*8130*/  @!P2 STG.E.U8 desc[UR36][R32.64+0x29], R39 ;  /* 0x000029272000a986 */ /* 0x0003e2000c101124 */
[----:B------:R-:W-:Y:S05]  /*8140*/  @P1 BRA `(.L_x_163) ;  /* 0x00000000000c1947 */ /* 0x000fea0003800000 */
[----:B------:R-:W0:Y:S02]  /*8150*/  LDG.E.U8 R104, desc[UR36][R106.64+0x20] ;  /* 0x000020246a687981 */ /* 0x000e24000c1e1100 */
[----:B0-----:R-:W-:-:S05]  /*8160*/  PRMT R6, R104, 0x8880, RZ ;  /* 0x0000888068067816 */ /* 0x001fca00000000ff */
[----:B------:R-:W-:-:S07]  /*8170*/  IMAD R15, R6, R97, RZ ;  /* 0x00000061060f7224 */ /* 0x000fce00078e02ff */
.L_x_163:
[----:B------:R-:W-:Y:S05]  /*8180*/  BSYNC B1 ;  /* 0x0000000000017941 */ /* 0x000fea0003800000 */
.L_x_162:
[----:B0-----:R-:W-:Y:S01]  /*8190*/  @!P1 IMAD R7, R24, R96, R15 ;  /* 0x0000006018079224 */ /* 0x001fe200078e020f */
[----:B------:R-:W-:Y:S01]  /*81a0*/  BSSY B1, `(.L_x_164) ;  /* 0x0000008000017945 */ /* 0x000fe20003800000 */
[----:B------:R-:W-:-:S03]  /*81b0*/  ISETP.LT.OR P2, PT, R3, 0x29, !P0 ;  /* 0x000000290300780c */ /* 0x000fc60004741670 */
[----:B------:R0:W-:Y:S01]  /*81c0*/  @!P1 STG.E.U8 desc[UR36][R72.64+0x20], R7 ;  /* 0x0000200748009986 */ /* 0x0001e2000c101124 */
[----:B------:R-:W-:-:S13]  /*81d0*/  ISETP.LT.OR P1, PT, R3, 0x22, !P5 ;  /* 0x000000220300780c */ /* 0x000fda0006f21670 */
[----:B0-----:R-:W-:Y:S05]  /*81e0*/  @P1 BRA `(.L_x_165) ;  /* 0x00000000000c1947 */ /* 0x001fea0003800000 */
[----:B------:R-:W2:Y:S02]  /*81f0*/  LDG.E.U8 R104, desc[UR36][R106.64+0x21] ;  /* 0x000021246a687981 */ /* 0x000ea4000c1e1100 */
[----:B--2---:R-:W-:-:S05]  /*8200*/  PRMT R6, R104, 0x8880, RZ ;  /* 0x0000888068067816 */ /* 0x004fca00000000ff */
[----:B------:R-:W-:-:S07]  /*8210*/  IMAD R15, R6, R97, RZ ;  /* 0x00000061060f7224 */ /* 0x000fce00078e02ff */
.L_x_165:
[----:B------:R-:W-:Y:S05]  /*8220*/  BSYNC B1 ;  /* 0x0000000000017941 */ /* 0x000fea0003800000 */
.L_x_164:
[----:B------:R-:W-:Y:S01]  /*8230*/  @!P1 IMAD R25, R25, R96, R15 ;  /* 0x0000006019199224 */ /* 0x000fe200078e020f */
[----:B------:R-:W-:Y:S04]  /*8240*/  BSSY B1, `(.L_x_166) ;  /* 0x0000006000017945 */ /* 0x000fe80003800000 */
[----:B------:R0:W-:Y:S01]  /*8250*/  @!P1 STG.E.U8 desc[UR36][R72.64+0x21], R25 ;  /* 0x0000211948009986 */ /* 0x0001e2000c101124 */
[----:B------:R-:W-:Y:S05]  /*8260*/  @P3 BRA `(.L_x_167) ;  /* 0x00000000000c3947 */ /* 0x000fea0003800000 */
[----:B------:R-:W2:Y:S02]  /*8270*/  LDG.E.U8 R104, desc[UR36][R10.64+0x20] ;  /* 0x000020240a687981 */ /* 0x000ea4000c1e1100 */
[----:B--2---:R-:W-:-:S05]  /*8280*/  PRMT R6, R104, 0x8880, RZ ;  /* 0x0000888068067816 */ /* 0x004fca00000000ff */
[----:B------:R-:W-:-:S07]  /*8290*/  IMAD R15, R6, R97, RZ ;  /* 0x00000061060f7224 */ /* 0x000fce00078e02ff */
.L_x_167:
[----:B------:R-:W-:Y:S05]  /*82a0*/  BSYNC B1 ;  /* 0x0000000000017941 */ /* 0x000fea0003800000 */
.L_x_166:
[----:B------:R-:W-:Y:S01]  /*82b0*/  @!P3 IMAD R7, R26, R96, R15 ;  /* 0x000000601a07b224 */ /* 0x000fe200078e020f */
[----:B------:R-:W-:Y:S04]  /*82c0*/  BSSY B1, `(.L_x_168) ;  /* 0x0000006000017945 */ /* 0x000fe80003800000 */
[----:B------:R2:W-:Y:S01]  /*82d0*/  @!P3 STG.E.U8 desc[UR36][R4.64+0x20], R7 ;  /* 0x000020070400b986 */ /* 0x0005e2000c101124 */
[----:B------:R-:W-:Y:S05]  /*82e0*/  @P4 BRA `(.L_x_169) ;  /* 0x00000000000c4947 */ /* 0x000fea0003800000 */
[----:B------:R-:W2:Y:S02]  /*82f0*/  LDG.E.U8 R104, desc[UR36][R10.64+0x21] ;  /* 0x000021240a687981 */ /* 0x000ea4000c1e1100 */
[----:B--2---:R-:W-:-:S05]  /*8300*/  PRMT R4, R104, 0x8880, RZ ;  /* 0x0000888068047816 */ /* 0x004fca00000000ff */
[----:B------:R-:W-:-:S07]  /*8310*/  IMAD R15, R4, R97, RZ ;  /* 0x00000061040f7224 */ /* 0x000fce00078e02ff */
.L_x_169:
[----:B------:R-:W-:Y:S05]  /*8320*/  BSYNC B1 ;  /* 0x0000000000017941 */ /* 0x000fea0003800000 */
.L_x_168:
[----:B------:R-:W-:Y:S01]  /*8330*/  ISETP.LT.OR P3, PT, R3, 0x29, !P5 ;  /* 0x000000290300780c */ /* 0x000fe20006f61670 */
[----:B------:R-:W-:Y:S01]  /*8340*/  @!P4 IMAD R27, R27, R96, R15 ;  /* 0x000000601b1bc224 */ /* 0x000fe200078e020f */
[----:B------:R-:W-:Y:S01]  /*8350*/  BSSY B1, `(.L_x_170) ;  /* 0x0000008000017945 */ /* 0x000fe20003800000 */
[----:B------:R-:W-:-:S03]  /*8360*/  ISETP.LT.OR P1, PT, R3, 0x2a, !P5 ;  /* 0x0000002a0300780c */ /* 0x000fc60006f21670 */
[----:B------:R3:W-:Y:S01]  /*8370*/  @!P4 STG.E.U8 desc[UR36][R20.64+0x21], R27 ;  /* 0x0000211b1400c986 */ /* 0x0007e2000c101124 */
[----:B--2---:R-:W-:-:S06]  /*8380*/  @!P2 IADD3 R4, P4, P5, R102, R12, R103 ;  /* 0x0000000c6604a210 */ /* 0x004fcc0007d9e067 */
[----:B------:R-:W-:Y:S07]  /*8390*/  @P3 BRA `(.L_x_171) ;  /* 0x00000000000c3947 */ /* 0x000fee0003800000 */
[----:B------:R-:W2:Y:S02]  /*83a0*/  LDG.E.U8 R104, desc[UR36][R106.64+0x28] ;  /* 0x000028246a687981 */ /* 0x000ea4000c1e1100 */
[----:B--2---:R-:W-:-:S05]  /*83b0*/  PRMT R6, R104, 0x8880, RZ ;  /* 0x0000888068067816 */ /* 0x004fca00000000ff */
[----:B------:R-:W-:-:S07]  /*83c0*/  IMAD R15, R6, R97, RZ ;  /* 0x00000061060f7224 */ /* 0x000fce00078e02ff */
.L_x_171:
[----:B------:R-:W-:Y:S05]  /*83d0*/  BSYNC B1 ;  /* 0x0000000000017941 */ /* 0x000fea0003800000 */
.L_x_170:
[----:B------:R-:W-:Y:S01]  /*83e0*/  @!P3 IMAD R7, R28, R96, R15 ;  /* 0x000000601c07b224 */ /* 0x000fe200078e020f */
[----:B------:R-:W-:Y:S04]  /*83f0*/  BSSY B1, `(.L_x_172) ;  /* 0x0000006000017945 */ /* 0x000fe80003800000 */
[----:B------:R2:W-:Y:S01]  /*8400*/  @!P3 STG.E.U8 desc[UR36][R72.64+0x28], R7 ;  /* 0x000028074800b986 */ /* 0x0005e2000c101124 */
[----:B------:R-:W-:Y:S05]  /*8410*/  @P1 BRA `(.L_x_173) ;  /* 0x00000000000c1947 */ /* 0x000fea0003800000 */
[----:B------:R-:W4:Y:S02]  /*8420*/  LDG.E.U8 R104, desc[UR36][R106.64+0x29] ;  /* 0x000029246a687981 */ /* 0x000f24000c1e1100 */
[----:B----4-:R-:W-:-:S05]  /*8430*/  PRMT R6, R104, 0x8880, RZ ;  /* 0x0000888068067816 */ /* 0x010fca00000000ff */
[----:B------:R-:W-:-:S07]  /*8440*/  IMAD R15, R6, R97, RZ ;  /* 0x00000061060f7224 */ /* 0x000fce00078e02ff */
.L_x_173:
[----:B------:R-:W-:Y:S05]  /*8450*/  BSYNC B1 ;  /* 0x0000000000017941 */ /* 0x000fea0003800000 */
.L_x_172:
[----:B------:R-:W-:Y:S01]  /*8460*/  @!P1 IMAD R29, R29, R96, R15 ;  /* 0x000000601d1d9224 */ /* 0x000fe200078e020f */
[----:B------:R-:W-:Y:S01]  /*8470*/  BSSY B1, `(.L_x_174) ;  /* 0x0000007000017945 */ /* 0x000fe20003800000 */
[----:B------:R-:W-:-:S03]  /*8480*/  @!P2 IADD3.X R5, R99, R13, R100, P4, P5 ;  /* 0x0000000d6305a210 */ /* 0x000fc600027ea464 */
[----:B------:R4:W-:Y:S01]  /*8490*/  @!P1 STG.E.U8 desc[UR36][R72.64+0x29], R29 ;  /* 0x0000291d48009986 */ /* 0x0009e2000c101124 */
[----:B------:R-:W-:Y:S05]  /*84a0*/  @P2 BRA `(.L_x_175) ;  /* 0x00000000000c2947 */ /* 0x000fea0003800000 */
[----:B------:R-:W5:Y:S02]  /*84b0*/  LDG.E.U8 R104, desc[UR36][R10.64+0x28] ;  /* 0x000028240a687981 */ /* 0x000f64000c1e1100 */
[----:B-----5:R-:W-:-:S05]  /*84c0*/  PRMT R6, R104, 0x8880, RZ ;  /* 0x0000888068067816 */ /* 0x020fca00000000ff */
[----:B------:R-:W-:-:S07]  /*84d0*/  IMAD R15, R6, R97, RZ ;  /* 0x00000061060f7224 */ /* 0x000fce00078e02ff */
.L_x_175:
[----:B------:R-:W-:Y:S05]  /*84e0*/  BSYNC B1 ;  /* 0x0000000000017941 */ /* 0x000fea0003800000 */
.L_x_174:
[----:B--2---:R-:W-:Y:S01]  /*84f0*/  @!P2 IMAD R7, R30, R96, R15 ;  /* 0x000000601e07a224 */ /* 0x004fe200078e020f */
[----:B------:R-:W-:Y:S01]  /*8500*/  ISETP.LT.OR P0, PT, R3, 0x2a, !P0 ;  /* 0x0000002a0300780c */ /* 0x000fe20004701670 */
[----:B------:R-:W-:Y:S03]  /*8510*/  BSSY B1, `(.L_x_176) ;  /* 0x0000006000017945 */ /* 0x000fe60003800000 */
[----:B------:R2:W-:Y:S09]  /*8520*/  @!P2 STG.E.U8 desc[UR36][R4.64+0x28], R7 ;  /* 0x000028070400a986 */ /* 0x0005f2000c101124 */
[----:B------:R-:W-:Y:S05]  /*8530*/  @P0 BRA `(.L_x_177) ;  /* 0x00000000000c0947 */ /* 0x000fea0003800000 */
[----:B------:R-:W2:Y:S02]  /*8540*/  LDG.E.U8 R104, desc[UR36][R10.64+0x29] ;  /* 0x000029240a687981 */ /* 0x000ea4000c1e1100 */
[----:B--2---:R-:W-:-:S05]  /*8550*/  PRMT R4, R104, 0x8880, RZ ;  /* 0x0000888068047816 */ /* 0x004fca00000000ff */
[----:B------:R-:W-:-:S07]  /*8560*/  IMAD R15, R4, R97, RZ ;  /* 0x00000061040f7224 */ /* 0x000fce00078e02ff */
.L_x_177:
[----:B------:R-:W-:Y:S05]  /*8570*/  BSYNC B1 ;  /* 0x0000000000017941 */ /* 0x000fea0003800000 */
.L_x_176:
[----:B------:R-:W-:Y:S01]  /*8580*/  IMAD R15, R31, R96, R15 ;  /* 0x000000601f0f7224 */ /* 0x000fe200078e020f */
[----:B------:R-:W-:Y:S06]  /*8590*/  @P0 BRA `(.L_x_178) ;  /* 0x0000001400340947 */ /* 0x000fec0003800000 */
[----:B--2---:R-:W-:-:S04]  /*85a0*/  IADD3 R4, P0, P1, R102, R12, R103 ;  /* 0x0000000c66047210 */ /* 0x004fc8000791e067 */
[----:B------:R-:W-:-:S05]  /*85b0*/  IADD3.X R5, R99, R13, R100, P0, P1 ;  /* 0x0000000d63057210 */ /* 0x000fca00007e2464 */
[----:B------:R2:W-:Y:S01]  /*85c0*/  STG.E.U8 desc[UR36][R4.64+0x29], R15 ;  /* 0x0000290f04007986 */ /* 0x0005e2000c101124 */
[----:B------:R-:W-:Y:S05]  /*85d0*/  BRA `(.L_x_178) ;  /* 0x0000001400247947 */ /* 0x000fea0003800000 */
.L_x_33:
[----:B------:R-:W-:Y:S01]  /*85e0*/  ULDC.64 UR4, c[0x0][0x5c0] ;  /* 0x0001700000047ab9 */ /* 0x000fe20000000a00 */
[----:B------:R-:W-:Y:S01]  /*85f0*/  ISETP.GE.AND P5, PT, R14, 0x109, PT ;  /* 0x000001090e00780c */ /* 0x000fe20003fa6270 */
[----:B------:R-:W-:Y:S01]  /*8600*/  IMAD R5, R111, 0x78, RZ ;  /* 0x000000786f057824 */ /* 0x000fe200078e02ff */
[----:B------:R-:W-:Y:S02]  /*8610*/  IADD3 R12, P0, R12, UR4, RZ ;  /* 0x000000040c0c7c10 */ /* 0x000fe4000ff1e0ff */
[C---:B------:R-:W-:Y:S02]  /*8620*/  ISETP.LT.OR P4, PT, R3.reuse, 0xa, !P5 ;  /* 0x0000000a0300780c */ /* 0x040fe40006f81670 */
[----:B------:R-:W-:Y:S02]  /*8630*/  IADD3.X R13, R112, UR5, RZ, P0, !PT ;  /* 0x00000005700d7c10 */ /* 0x000fe400087fe4ff */
[----:B------:R-:W-:Y:S02]  /*8640*/  IADD3 R112, P0, R102, R12, RZ ;  /* 0x0000000c66707210 */ /* 0x000fe40007f1e0ff */
[----:B------:R-:W-:-:S02]  /*8650*/  ISETP.LT.OR P3, PT, R3, 0x12, !P5 ;  /* 0x000000120300780c */ /* 0x000fc40006f61670 */
[----:B------:R-:W-:Y:S01]  /*8660*/  ISETP.LT.OR P2, PT, R3, 0x19, !P5 ;  /* 0x000000190300780c */ /* 0x000fe20006f41670 */
[----:B------:R-:W-:Y:S01]  /*8670*/  IMAD.X R113, R99, 0x1, R13, P0 ;  /* 0x0000000163717824 */ /* 0x000fe200000e060d */
[----:B------:R-:W-:Y:S02]  /*8680*/  P2R R120, PR, RZ, 0x8 ;  /* 0x00000008ff787803 */ /* 0x000fe40000000000 */
[----:B------:R-:W-:Y:S01]  /*8690*/  P2R R121, PR, RZ, 0x4 ;  /* 0x00000004ff797803 */ /* 0x000fe20000000000 */
[----:B------:R-:W-:-:S04]  /*86a0*/  IMAD.WIDE.U32 R116, R110, 0x78, R112 ;  /* 0x000000786e747825 */ /* 0x000fc800078e0070 */
[----:B------:R-:W-:Y:S01]  /*86b0*/  IMAD.IADD R117, R117, 0x1, R5 ;  /* 0x0000000175757824 */ /* 0x000fe200078e0205 */
[----:B------:R-:W-:Y:S01]  /*86c0*/  @!P4 IADD3 R114, P0, P1, R102, R116, R101 ;  /* 0x000000746672c210 */ /* 0x000fe2000791e065 */
[----:B------:R-:W-:-:S03]  /*86d0*/  IMAD.WIDE.U32 R110, R110, 0x78, R112 ;  /* 0x000000786e6e7825 */ /* 0x000fc600078e0070 */
[--C-:B------:R-:W-:Y:S01]  /*86e0*/  @!P4 IADD3.X R115, R99, R117, R98.reuse, P0, P1 ;  /* 0x000000756373c210 */ /* 0x100fe200007e2462 */
[----:B------:R-:W-:Y:S01]  /*86f0*/  IMAD.IADD R111, R5, 0x1, R111 ;  /* 0x00000001056f7824 */ /* 0x000fe200078e026f */
[-CC-:B------:R-:W-:Y:S02]  /*8700*/  @!P3 IADD3 R108, P0, P1, R102, R110.reuse, R101.reuse ;  /* 0x0000006e666cb210 */ /* 0x180fe4000791e065 */
[----:B------:R-:W-:Y:S02]  /*8710*/  ISETP.GE.AND P4, PT, R14, 0x1, PT ;  /* 0x000000010e00780c */ /* 0x000fe40003f86270 */
[----:B------:R-:W-:Y:S02]  /*8720*/  @!P3 IADD3.X R109, R99, R111, R98, P0, P1 ;  /* 0x0000006f636db210 */ /* 0x000fe400007e2462 */
[----:B------:R-:W-:Y:S02]  /*8730*/  @!P2 IADD3 R106, P0, P1, R102, R110, R101 ;  /* 0x0000006e666aa210 */ /* 0x000fe4000791e065 */
[----:B------:R-:W-:-:S02]  /*8740*/  ISETP.GE.AND P3, PT, R14, 0x9, PT ;  /* 0x000000090e00780c */ /* 0x000fc40003f66270 */
[----:B------:R-:W-:Y:S02]  /*8750*/  @!P2 IADD3.X R107, R99, R111, R98, P0, P1 ;  /* 0x0000006f636ba210 */ /* 0x000fe400007e2462 */
[----:B------:R-:W-:-:S04]  /*8760*/  ISETP.LT.OR P2, PT, R3, 0x1a, !P5 ;  /* 0x0000001a0300780c */ /* 0x000fc80006f41670 */
[----:B------:R-:W-:-:S09]  /*8770*/  P2R R122, PR, RZ, 0x4 ;  /* 0x00000004ff7a7803 */ /* 0x000fd20000000000 */
[----:B------:R-:W-:-:S04]  /*8780*/  @!P2 IADD3 R20, P0, P1, R102, R110, R101 ;  /* 0x0000006e6614a210 */ /* 0x000fc8000791e065 */
        /* <DEDUP_REMOVED lines=17> */
[----:B------:R-:W-:Y:S02]  /*88a0*/  ISETP.LT.OR P0, PT, R3, 0x1, !P4 ;  /* 0x000000010300780c */ /* 0x000fe40006701670 */
[C---:B------:R-:W-:Y:S02]  /*88b0*/  ISETP.GE.AND P2, PT, R14.reuse, 0x81, PT ;  /* 0x000000810e00780c */ /* 0x040fe40003f46270 */
[----:B------:R-:W-:-:S09]  /*88c0*/  ISETP.GE.AND P1, PT, R14, 0x89, PT ;  /* 0x000000890e00780c */ /* 0x000fd20003f26270 */
[----:B------:R-:W-:-:S05]  /*88d0*/  @!P0 IMAD R15, R88, R96, RZ ;  /* 0x00000060580f8224 */ /* 0x000fca00078e02ff */
[----:B------:R0:W-:Y:S01]  /*88e0*/  @!P0 STG.E.U8 desc[UR36][R12.64], R15 ;  /* 0x0000000f0c008986 */ /* 0x0001e2000c101124 */
[----:B------:R-:W-:-:S13]  /*88f0*/  ISETP.LT.OR P0, PT, R3, 0x2, !P4 ;  /* 0x000000020300780c */ /* 0x000fda0006701670 */
[----:B------:R-:W-:-:S05]  /*8900*/  @!P0 IMAD R89, R89, R96, RZ ;  /* 0x0000006059598224 */ /* 0x000fca00078e02ff */
[----:B------:R1:W-:Y:S01]  /*8910*/  @!P0 STG.E.U8 desc[UR36][R12.64+0x1], R89 ;  /* 0x000001590c008986 */ /* 0x0003e2000c101124 */
[----:B------:R-:W-:-:S13]  /*8920*/  ISETP.LT.OR P0, PT, R3, 0x1, !P3 ;  /* 0x000000010300780c */ /* 0x000fda0005f01670 */
[----:B------:R-:W-:-:S05]  /*8930*/  @!P0 IMAD R105, R90, R96, RZ ;  /* 0x000000605a698224 */ /* 0x000fca00078e02ff */
[----:B------:R-:W-:Y:S01]  /*8940*/  @!P0 STG.E.U8 desc[UR36][R112.64], R105 ;  /* 0x0000006970008986 */ /* 0x000fe2000c101124 */
[----:B------:R-:W-:-:S13]  /*8950*/  ISETP.LT.OR P0, PT, R3, 0x2, !P3 ;  /* 0x000000020300780c */ /* 0x000fda0005f01670 */
[----:B------:R-:W-:-:S05]  /*8960*/  @!P0 IMAD R91, R91, R96, RZ ;  /* 0x000000605b5b8224 */ /* 0x000fca00078e02ff */
[----:B------:R-:W-:Y:S01]  /*8970*/  @!P0 STG.E.U8 desc[UR36][R112.64+0x1], R91 ;  /* 0x0000015b70008986 */ /* 0x000fe2000c101124 */
[----:B------:R-:W-:-:S13]  /*8980*/  ISETP.LT.OR P0, PT, R3, 0x9, !P4 ;  /* 0x000000090300780c */ /* 0x000fda0006701670 */
[----:B0-----:R-:W-:Y:S01]  /*8990*/  @!P0 IMAD R15, R92, R96, RZ ;  /* 0x000000605c0f8224 */ /* 0x001fe200078e02ff */
[----:B------:R-:W-:-:S04]  /*89a0*/  P2R R92, PR, RZ, 0x10 ;  /* 0x00000010ff5c7803 */ /* 0x000fc80000000000 */
[----:B------:R0:W-:Y:S01]  /*89b0*/  @!P0 STG.E.U8 desc[UR36][R12.64+0x8], R15 ;  /* 0x0000080f0c008986 */ /* 0x0001e2000c101124 */
[----:B------:R-:W-:-:S13]  /*89c0*/  ISETP.LT.OR P0, PT, R3, 0xa, !P4 ;  /* 0x0000000a0300780c */ /* 0x000fda0006701670 */
[----:B------:R-:W-:-:S05]  /*89d0*/  @!P0 IMAD R93, R93, R96, RZ ;  /* 0x000000605d5d8224 */ /* 0x000fca00078e02ff */
[----:B------:R2:W-:Y:S01]  /*89e0*/  @!P0 STG.E.U8 desc[UR36][R12.64+0x9], R93 ;  /* 0x0000095d0c008986 */ /* 0x0005e2000c101124 */
[----:B------:R-:W-:-:S13]  /*89f0*/  ISETP.LT.OR P0, PT, R3, 0x9, !P3 ;  /* 0x000000090300780c */ /* 0x000fda0005f01670 */
[----:B-1----:R-:W-:-:S05]  /*8a00*/  @!P0 IMAD R89, R94, R96, RZ ;  /* 0x000000605e598224 */ /* 0x002fca00078e02ff */
[----:B------:R1:W-:Y:S01]  /*8a10*/  @!P0 STG.E.U8 desc[UR36][R112.64+0x8], R89 ;  /* 0x0000085970008986 */ /* 0x0003e2000c101124 */
[----:B------:R-:W-:-:S13]  /*8a20*/  ISETP.LT.OR P0, PT, R3, 0xa, !P3 ;  /* 0x0000000a0300780c */ /* 0x000fda0005f01670 */
[----:B------:R-:W-:-:S05]  /*8a30*/  @!P0 IMAD R95, R95, R96, RZ ;  /* 0x000000605f5f8224 */ /* 0x000fca00078e02ff */
[----:B------:R3:W-:Y:S01]  /*8a40*/  @!P0 STG.E.U8 desc[UR36][R112.64+0x9], R95 ;  /* 0x0000095f70008986 */ /* 0x0007e2000c101124 */
[----:B------:R-:W-:-:S13]  /*8a50*/  ISETP.LT.OR P0, PT, R3, 0x1, !P2 ;  /* 0x000000010300780c */ /* 0x000fda0005701670 */
[----:B0-----:R-:W-:-:S05]  /*8a60*/  @!P0 IMAD R15, R80, R96, RZ ;  /* 0x00000060500f8224 */ /* 0x001fca00078e02ff */
[----:B------:R0:W-:Y:S01]  /*8a70*/  @!P0 STG.E.U8 desc[UR36][R116.64], R15 ;  /* 0x0000000f74008986 */ /* 0x0001e2000c101124 */
[----:B------:R-:W-:-:S13]  /*8a80*/  ISETP.LT.OR P0, PT, R3, 0x2, !P2 ;  /* 0x000000020300780c */ /* 0x000fda0005701670 */
[----:B--2---:R-:W-:Y:S02]  /*8a90*/  @!P0 IMAD R93, R81, R96, RZ ;  /* 0x00000060515d8224 */ /* 0x004fe400078e02ff */
[----:B------:R-:W-:Y:S02]  /*8aa0*/  @!P0 IMAD.MOV.U32 R88, RZ, RZ, R116 ;  /* 0x000000ffff588224 */ /* 0x000fe400078e0074 */
[----:B-1----:R-:W-:-:S05]  /*8ab0*/  @!P0 IMAD.MOV.U32 R89, RZ, RZ, R117 ;  /* 0x000000ffff598224 */ /* 0x002fca00078e0075 */
[----:B------:R1:W-:Y:S01]  /*8ac0*/  @!P0 STG.E.U8 desc[UR36][R88.64+0x1], R93 ;  /* 0x0000015d58008986 */ /* 0x0003e2000c101124 */
[----:B------:R-:W-:-:S13]  /*8ad0*/  ISETP.LT.OR P0, PT, R3, 0x1, !P1 ;  /* 0x000000010300780c */ /* 0x000fda0004f01670 */
[----:B------:R-:W-:Y:S01]  /*8ae0*/  @!P0 IADD3 R80, P6, R102, R116, RZ ;  /* 0x0000007466508210 */ /* 0x000fe20007fde0ff */
[----:B---3--:R-:W-:-:S04]  /*8af0*/  @!P0 IMAD R95, R82, R96, RZ ;  /* 0x00000060525f8224 */ /* 0x008fc800078e02ff */
[----:B------:R-:W-:-:S05]  /*8b00*/  @!P0 IMAD.X R81, R117, 0x1, R99, P6 ;  /* 0x0000000175518824 */ /* 0x000fca00030e0663 */
[----:B------:R2:W-:Y:S01]  /*8b10*/  @!P0 STG.E.U8 desc[UR36][R80.64], R95 ;  /* 0x0000005f50008986 */ /* 0x0005e2000c101124 */
[----:B------:R-:W-:-:S13]  /*8b20*/  ISETP.LT.OR P0, PT, R3, 0x2, !P1 ;  /* 0x000000020300780c */ /* 0x000fda0004f01670 */
[----:B------:R-:W-:Y:S01]  /*8b30*/  @!P0 IADD3 R90, P6, R102, R116, RZ ;  /* 0x00000074665a8210 */ /* 0x000fe20007fde0ff */
[----:B0-----:R-:W-:-:S04]  /*8b40*/  @!P0 IMAD R15, R83, R96, RZ ;  /* 0x00000060530f8224 */ /* 0x001fc800078e02ff */
[----:B------:R-:W-:-:S05]  /*8b50*/  @!P0 IMAD.X R91, R117, 0x1, R99, P6 ;  /* 0x00000001755b8824 */ /* 0x000fca00030e0663 */
[----:B------:R-:W-:Y:S01]  /*8b60*/  @!P0 STG.E.U8 desc[UR36][R90.64+0x1], R15 ;  /* 0x0000010f5a008986 */ /* 0x000fe2000c101124 */
[----:B------:R-:W-:-:S13]  /*8b70*/  ISETP.LT.OR P0, PT, R3, 0x9, !P2 ;  /* 0x000000090300780c */ /* 0x000fda0005701670 */
[----:B-1----:R-:W-:Y:S02]  /*8b80*/  @!P0 IMAD R89, R84, R96, RZ ;  /* 0x0000006054598224 */ /* 0x002fe400078e02ff */
[----:B--2---:R-:W-:Y:S02]  /*8b90*/  @!P0 IMAD.MOV.U32 R80, RZ, RZ, R116 ;  /* 0x000000ffff508224 */ /* 0x004fe400078e0074 */
[----:B------:R-:W-:-:S05]  /*8ba0*/  @!P0 IMAD.MOV.U32 R81, RZ, RZ, R117 ;  /* 0x000000ffff518224 */ /* 0x000fca00078e0075 */
[----:B------:R0:W-:Y:S01]  /*8bb0*/  @!P0 STG.E.U8 desc[UR36][R80.64+0x8], R89 ;  /* 0x0000085950008986 */ /* 0x0001e2000c101124 */
[----:B------:R-:W-:-:S13]  /*8bc0*/  ISETP.LT.OR P0, PT, R3, 0xa, !P2 ;  /* 0x0000000a0300780c */ /* 0x000fda0005701670 */
[----:B------:R-:W-:Y:S02]  /*8bd0*/  @!P0 IMAD R93, R85, R96, RZ ;  /* 0x00000060555d8224 */ /* 0x000fe400078e02ff */
[----:B0-----:R-:W-:Y:S02]  /*8be0*/  @!P0 IMAD.MOV.U32 R80, RZ, RZ, R116 ;  /* 0x000000ffff508224 */ /* 0x001fe400078e0074 */
[----:B------:R-:W-:-:S05]  /*8bf0*/  @!P0 IMAD.MOV.U32 R81, RZ, RZ, R117 ;  /* 0x000000ffff518224 */ /* 0x000fca00078e0075 */
[----:B------:R0:W-:Y:S01]  /*8c00*/  @!P0 STG.E.U8 desc[UR36][R80.64+0x9], R93 ;  /* 0x0000095d50008986 */ /* 0x0001e2000c101124 */
[----:B------:R-:W-:-:S13]  /*8c10*/  ISETP.LT.OR P0, PT, R3, 0x9, !P1 ;  /* 0x000000090300780c */ /* 0x000fda0004f01670 */
[----:B------:R-:W-:Y:S01]  /*8c20*/  @!P0 IADD3 R82, P6, R102, R116, RZ ;  /* 0x0000007466528210 */ /* 0x000fe20007fde0ff */
[----:B------:R-:W-:-:S04]  /*8c30*/  @!P0 IMAD R15, R86, R96, RZ ;  /* 0x00000060560f8224 */ /* 0x000fc800078e02ff */
[----:B------:R-:W-:-:S05]  /*8c40*/  @!P0 IMAD.X R83, R117, 0x1, R99, P6 ;  /* 0x0000000175538824 */ /* 0x000fca00030e0663 */
[----:B------:R-:W-:Y:S01]  /*8c50*/  @!P0 STG.E.U8 desc[UR36][R82.64+0x8], R15 ;  /* 0x0000080f52008986 */ /* 0x000fe2000c101124 */
[----:B------:R-:W-:-:S13]  /*8c60*/  ISETP.LT.OR P0, PT, R3, 0xa, !P1 ;  /* 0x0000000a0300780c */ /* 0x000fda0004f01670 */
[----:B------:R-:W-:Y:S01]  /*8c70*/  @!P0 IADD3 R84, P6, R102, R116, RZ ;  /* 0x0000007466548210 */ /* 0x000fe20007fde0ff */
[----:B------:R-:W-:-:S04]  /*8c80*/  @!P0 IMAD R87, R87, R96, RZ ;  /* 0x0000006057578224 */ /* 0x000fc800078e02ff */
[----:B------:R-:W-:-:S05]  /*8c90*/  @!P0 IMAD.X R85, R117, 0x1, R99, P6 ;  /* 0x0000000175558824 */ /* 0x000fca00030e0663 */
[----:B------:R1:W-:Y:S01]  /*8ca0*/  @!P0 STG.E.U8 desc[UR36][R84.64+0x9], R87 ;  /* 0x0000095754008986 */ /* 0x0003e2000c101124 */
[----:B0-----:R-:W-:-:S05]  /*8cb0*/  IADD3 R80, P0, R101, R116, RZ ;  /* 0x0000007465507210 */ /* 0x001fca0007f1e0ff */
[----:B------:R-:W-:Y:S01]  /*8cc0*/  IMAD.X R81, R117, 0x1, R98, P0 ;  /* 0x0000000175517824 */ /* 0x000fe200000e0662 */
[----:B------:R-:W-:-:S04]  /*8cd0*/  ISETP.GE.AND P0, PT, R14, 0x101, PT ;  /* 0x000001010e00780c */ /* 0x000fc80003f06270 */
[----:B------:R-:W-:-:S13]  /*8ce0*/  ISETP.LT.OR P6, PT, R3, 0x1, !P0 ;  /* 0x000000010300780c */ /* 0x000fda00047c1670 */
[----:B------:R-:W-:-:S05]  /*8cf0*/  @!P6 IMAD R89, R72, R96, RZ ;  /* 0x000000604859e224 */ /* 0x000fca00078e02ff */
[----:B------:R-:W-:Y:S01]  /*8d00*/  @!P6 STG.E.U8 desc[UR36][R80.64], R89 ;  /* 0x000000595000e986 */ /* 0x000fe2000c101124 */
[----:B------:R-:W-:-:S13]  /*8d10*/  ISETP.LT.OR P6, PT, R3, 0x2, !P0 ;  /* 0x000000020300780c */ /* 0x000fda00047c1670 */
[----:B------:R-:W-:Y:S02]  /*8d20*/  @!P6 IMAD R91, R73, R96, RZ ;  /* 0x00000060495be224 */ /* 0x000fe400078e02ff */
[----:B------:R-:W-:Y:S02]  /*8d30*/  @!P6 IMAD.MOV.U32 R72, RZ, RZ, R80 ;  /* 0x000000ffff48e224 */ /* 0x000fe400078e0050 */
[----:B------:R-:W-:-:S05]  /*8d40*/  @!P6 IMAD.MOV.U32 R73, RZ, RZ, R81 ;  /* 0x000000ffff49e224 */ /* 0x000fca00078e0051 */
[----:B------:R-:W-:Y:S01]  /*8d50*/  @!P6 STG.E.U8 desc[UR36][R72.64+0x1], R91 ;  /* 0x0000015b4800e986 */ /* 0x000fe2000c101124 */
[----:B------:R-:W-:-:S13]  /*8d60*/  ISETP.LT.OR P6, PT, R3, 0x1, !P5 ;  /* 0x000000010300780c */ /* 0x000fda0006fc1670 */
[----:B------:R-:W-:Y:S01]  /*8d70*/  @!P6 IADD3 R14, P4, R80, R102, RZ ;  /* 0x00000066500ee210 */ /* 0x000fe20007f9e0ff */
[----:B-1----:R-:W-:Y:S01]  /*8d80*/  @!P6 IMAD R85, R74, R96, RZ ;  /* 0x000000604a55e224 */ /* 0x002fe200078e02ff */
[----:B------:R-:W-:-:S03]  /*8d90*/  P2R R74, PR, RZ, 0x1 ;  /* 0x00000001ff4a7803 */ /* 0x000fc60000000000 */
[----:B------:R-:W-:-:S05]  /*8da0*/  @!P6 IMAD.X R15, R81, 0x1, R99, P4 ;  /* 0x00000001510fe824 */ /* 0x000fca00020e0663 */
[----:B------:R0:W-:Y:S01]  /*8db0*/  @!P6 STG.E.U8 desc[UR36][R14.64], R85 ;  /* 0x000000550e00e986 */ /* 0x0001e2000c101124 */
[----:B------:R-:W-:-:S13]  /*8dc0*/  ISETP.LT.OR P6, PT, R3, 0x2, !P5 ;  /* 0x000000020300780c */ /* 0x000fda0006fc1670 */
[----:B------:R-:W-:Y:S01]  /*8dd0*/  @!P6 IADD3 R82, P4, R80, R102, RZ ;  /* 0x000000665052e210 */ /* 0x000fe20007f9e0ff */
[----:B------:R-:W-:-:S04]  /*8de0*/  @!P6 IMAD R75, R75, R96, RZ ;  /* 0x000000604b4be224 */ /* 0x000fc800078e02ff */
[----:B------:R-:W-:-:S05]  /*8df0*/  @!P6 IMAD.X R83, R81, 0x1, R99, P4 ;  /* 0x000000015153e824 */ /* 0x000fca00020e0663 */
[----:B------:R-:W-:Y:S01]  /*8e00*/  @!P6 STG.E.U8 desc[UR36][R82.64+0x1], R75 ;  /* 0x0000014b5200e986 */ /* 0x000fe2000c101124 */
[----:B------:R-:W-:-:S13]  /*8e10*/  ISETP.LT.OR P6, PT, R3, 0x9, !P0 ;  /* 0x000000090300780c */ /* 0x000fda00047c1670 */
[----:B------:R-:W-:Y:S02]  /*8e20*/  @!P6 IMAD R87, R76, R96, RZ ;  /* 0x000000604c57e224 */ /* 0x000fe400078e02ff */
[----:B0-----:R-:W-:Y:S02]  /*8e30*/  @!P6 IMAD.MOV.U32 R14, RZ, RZ, R80 ;  /* 0x000000ffff0ee224 */ /* 0x001fe400078e0050 */
[----:B------:R-:W-:-:S05]  /*8e40*/  @!P6 IMAD.MOV.U32 R15, RZ, RZ, R81 ;  /* 0x000000ffff0fe224 */ /* 0x000fca00078e0051 */
[----:B------:R0:W-:Y:S01]  /*8e50*/  @!P6 STG.E.U8 desc[UR36][R14.64+0x8], R87 ;  /* 0x000008570e00e986 */ /* 0x0001e2000c101124 */
[C---:B------:R-:W-:Y:S02]  /*8e60*/  ISETP.LT.OR P6, PT, R3.reuse, 0xa, !P0 ;  /* 0x0000000a0300780c */ /* 0x040fe400047c1670 */
[----:B------:R-:W-:-:S11]  /*8e70*/  ISETP.LT.OR P0, PT, R3, 0xa, !P5 ;  /* 0x0000000a0300780c */ /* 0x000fd60006f01670 */
[-C--:B------:R-:W-:Y:S02]  /*8e80*/  @!P6 IMAD R77, R77, R96.reuse, RZ ;  /* 0x000000604d4de224 */ /* 0x080fe400078e02ff */
[----:B0-----:R-:W-:Y:S02]  /*8e90*/  @!P6 IMAD.MOV.U32 R14, RZ, RZ, R80 ;  /* 0x000000ffff0ee224 */ /* 0x001fe400078e0050 */
[----:B------:R-:W-:Y:S02]  /*8ea0*/  @!P6 IMAD.MOV.U32 R15, RZ, RZ, R81 ;  /* 0x000000ffff0fe224 */ /* 0x000fe400078e0051 */
[----:B------:R-:W-:-:S03]  /*8eb0*/  @!P0 IMAD R79, R79, R96, RZ ;  /* 0x000000604f4f8224 */ /* 0x000fc600078e02ff */
[----:B------:R0:W-:Y:S01]  /*8ec0*/  @!P6 STG.E.U8 desc[UR36][R14.64+0x9], R77 ;  /* 0x0000094d0e00e986 */ /* 0x0001e2000c101124 */
[C---:B------:R-:W-:Y:S02]  /*8ed0*/  ISETP.LT.OR P6, PT, R3.reuse, 0x9, !P5 ;  /* 0x000000090300780c */ /* 0x040fe40006fc1670 */
[----:B------:R-:W-:-:S11]  /*8ee0*/  ISETP.LT.OR P5, PT, R3, 0x11, !P5 ;  /* 0x000000110300780c */ /* 0x000fd60006fa1670 */
[----:B------:R-:W-:Y:S01]  /*8ef0*/  @!P6 IADD3 R72, P4, R80, R102, RZ ;  /* 0x000000665048e210 */ /* 0x000fe20007f9e0ff */
[----:B------:R-:W-:-:S04]  /*8f00*/  @!P6 IMAD R75, R78, R96, RZ ;  /* 0x000000604e4be224 */ /* 0x000fc800078e02ff */
[----:B------:R-:W-:Y:S01]  /*8f10*/  @!P6 IMAD.X R73, R81, 0x1, R99, P4 ;  /* 0x000000015149e824 */ /* 0x000fe200020e0663 */
[----:B------:R-:W-:-:S04]  /*8f20*/  ISETP.NE.AND P4, PT, R92, RZ, PT ;  /* 0x000000ff5c00720c */ /* 0x000fc80003f85270 */
[----:B------:R1:W-:Y:S01]  /*8f30*/  @!P6 STG.E.U8 desc[UR36][R72.64+0x8], R75 ;  /* 0x0000084b4800e986 */ /* 0x0003e2000c101124 */
[----:B------:R-:W-:-:S03]  /*8f40*/  ISETP.LT.OR P6, PT, R3, 0x11, !P4 ;  /* 0x000000110300780c */ /* 0x000fc600067c1670 */
[----:B------:R-:W-:Y:S10]  /*8f50*/  @!P0 STG.E.U8 desc[UR36][R114.64+0x9], R79 ;  /* 0x0000094f72008986 */ /* 0x000ff4000c101124 */
[----:B------:R-:W-:-:S05]  /*8f60*/  @!P6 IMAD R81, R64, R96, RZ ;  /* 0x000000604051e224 */ /* 0x000fca00078e02ff */
[----:B------:R-:W-:Y:S01]  /*8f70*/  @!P6 STG.E.U8 desc[UR36][R12.64+0x10], R81 ;  /* 0x000010510c00e986 */ /* 0x000fe2000c101124 */
[----:B------:R-:W-:-:S13]  /*8f80*/  ISETP.LT.OR P6, PT, R3, 0x12, !P4 ;  /* 0x000000120300780c */ /* 0x000fda00067c1670 */
[----:B------:R-:W-:-:S05]  /*8f90*/  @!P6 IMAD R65, R65, R96, RZ ;  /* 0x000000604141e224 */ /* 0x000fca00078e02ff */
[----:B------:R-:W-:Y:S01]  /*8fa0*/  @!P6 STG.E.U8 desc[UR36][R12.64+0x11], R65 ;  /* 0x000011410c00e986 */ /* 0x000fe2000c101124 */
[----:B------:R-:W-:-:S13]  /*8fb0*/  ISETP.LT.OR P6, PT, R3, 0x11, !P3 ;  /* 0x000000110300780c */ /* 0x000fda0005fc1670 */
[----:B0-----:R-:W-:-:S05]  /*8fc0*/  @!P6 IMAD R15, R66, R96, RZ ;  /* 0x00000060420fe224 */ /* 0x001fca00078e02ff */
[----:B------:R0:W-:Y:S01]  /*8fd0*/  @!P6 STG.E.U8 desc[UR36][R112.64+0x10], R15 ;  /* 0x0000100f7000e986 */ /* 0x0001e2000c101124 */
[----:B------:R-:W-:-:S13]  /*8fe0*/  ISETP.LT.OR P6, PT, R3, 0x12, !P3 ;  /* 0x000000120300780c */ /* 0x000fda0005fc1670 */
[----:B------:R-:W-:-:S05]  /*8ff0*/  @!P6 IMAD R67, R67, R96, RZ ;  /* 0x000000604343e224 */ /* 0x000fca00078e02ff */
[----:B------:R2:W-:Y:S01]  /*9000*/  @!P6 STG.E.U8 desc[UR36][R112.64+0x11], R67 ;  /* 0x000011437000e986 */ /* 0x0005e2000c101124 */
[----:B------:R-:W-:-:S13]  /*9010*/  ISETP.LT.OR P6, PT, R3, 0x19, !P4 ;  /* 0x000000190300780c */ /* 0x000fda00067c1670 */
[----:B-1----:R-:W-:-:S05]  /*9020*/  @!P6 IMAD R73, R68, R96, RZ ;  /* 0x000000604449e224 */ /* 0x002fca00078e02ff */
[----:B------:R-:W-:Y:S01]  /*9030*/  @!P6 STG.E.U8 desc[UR36][R12.64+0x18], R73 ;  /* 0x000018490c00e986 */ /* 0x000fe2000c101124 */
[----:B------:R-:W-:-:S13]  /*9040*/  ISETP.LT.OR P6, PT, R3, 0x1a, !P4 ;  /* 0x0000001a0300780c */ /* 0x000fda00067c1670 */
[----:B------:R-:W-:-:S05]  /*9050*/  @!P6 IMAD R69, R69, R96, RZ ;  /* 0x000000604545e224 */ /* 0x000fca00078e02ff */
[----:B------:R1:W-:Y:S01]  /*9060*/  @!P6 STG.E.U8 desc[UR36][R12.64+0x19], R69 ;  /* 0x000019450c00e986 */ /* 0x0003e2000c101124 */
[----:B------:R-:W-:-:S13]  /*9070*/  ISETP.LT.OR P6, PT, R3, 0x19, !P3 ;  /* 0x000000190300780c */ /* 0x000fda0005fc1670 */
[----:B0-----:R-:W-:-:S05]  /*9080*/  @!P6 IMAD R15, R70, R96, RZ ;  /* 0x00000060460fe224 */ /* 0x001fca00078e02ff */
[----:B------:R0:W-:Y:S01]  /*9090*/  @!P6 STG.E.U8 desc[UR36][R112.64+0x18], R15 ;  /* 0x0000180f7000e986 */ /* 0x0001e2000c101124 */
[----:B------:R-:W-:-:S13]  /*90a0*/  ISETP.LT.OR P6, PT, R3, 0x1a, !P3 ;  /* 0x0000001a0300780c */ /* 0x000fda0005fc1670 */
[----:B------:R-:W-:-:S05]  /*90b0*/  @!P6 IMAD R71, R71, R96, RZ ;  /* 0x000000604747e224 */ /* 0x000fca00078e02ff */
[----:B------:R3:W-:Y:S01]  /*90c0*/  @!P6 STG.E.U8 desc[UR36][R112.64+0x19], R71 ;  /* 0x000019477000e986 */ /* 0x0007e2000c101124 */
[----:B------:R-:W-:-:S13]  /*90d0*/  ISETP.LT.OR P6, PT, R3, 0x11, !P2 ;  /* 0x000000110300780c */ /* 0x000fda00057c1670 */
[----:B------:R-:W-:-:S05]  /*90e0*/  @!P6 IMAD R65, R56, R96, RZ ;  /* 0x000000603841e224 */ /* 0x000fca00078e02ff */
[----:B------:R4:W-:Y:S01]  /*90f0*/  @!P6 STG.E.U8 desc[UR36][R110.64+0x10], R65 ;  /* 0x000010416e00e986 */ /* 0x0009e2000c101124 */
[----:B------:R-:W-:-:S13]  /*9100*/  ISETP.LT.OR P6, PT, R3, 0x12, !P2 ;  /* 0x000000120300780c */ /* 0x000fda00057c1670 */
[----:B--2---:R-:W-:Y:S02]  /*9110*/  @!P6 IMAD R67, R57, R96, RZ ;  /* 0x000000603943e224 */ /* 0x004fe400078e02ff */
[----:B------:R-:W-:Y:S02]  /*9120*/  @!P6 IMAD.MOV.U32 R56, RZ, RZ, R110 ;  /* 0x000000ffff38e224 */ /* 0x000fe400078e006e */
[----:B------:R-:W-:-:S05]  /*9130*/  @!P6 IMAD.MOV.U32 R57, RZ, RZ, R111 ;  /* 0x000000ffff39e224 */ /* 0x000fca00078e006f */
[----:B------:R2:W-:Y:S01]  /*9140*/  @!P6 STG.E.U8 desc[UR36][R56.64+0x11], R67 ;  /* 0x000011433800e986 */ /* 0x0005e2000c101124 */
[----:B------:R-:W-:-:S13]  /*9150*/  ISETP.LT.OR P6, PT, R3, 0x11, !P1 ;  /* 0x000000110300780c */ /* 0x000fda0004fc1670 */
[----:B------:R-:W-:Y:S01]  /*9160*/  @!P6 IADD3 R14, P0, R102, R110, RZ ;  /* 0x0000006e660ee210 */ /* 0x000fe20007f1e0ff */
[----:B-1----:R-:W-:-:S04]  /*9170*/  @!P6 IMAD R69, R58, R96, RZ ;  /* 0x000000603a45e224 */ /* 0x002fc800078e02ff */
[----:B0-----:R-:W-:-:S05]  /*9180*/  @!P6 IMAD.X R15, R111, 0x1, R99, P0 ;  /* 0x000000016f0fe824 */ /* 0x001fca00000e0663 */
[----:B------:R0:W-:Y:S01]  /*9190*/  @!P6 STG.E.U8 desc[UR36][R14.64+0x10], R69 ;  /* 0x000010450e00e986 */ /* 0x0001e2000c101124 */
[----:B------:R-:W-:-:S13]  /*91a0*/  ISETP.LT.OR P6, PT, R3, 0x12, !P1 ;  /* 0x000000120300780c */ /* 0x000fda0004fc1670 */
[----:B------:R-:W-:Y:S01]  /*91b0*/  @!P6 IADD3 R64, P0, R102, R110, RZ ;  /* 0x0000006e6640e210 */ /* 0x000fe20007f1e0ff */
[----:B---3--:R-:W-:-:S04]  /*91c0*/  @!P6 IMAD R71, R59, R96, RZ ;  /* 0x000000603b47e224 */ /* 0x008fc800078e02ff */
[----:B----4-:R-:W-:-:S05]  /*91d0*/  @!P6 IMAD.X R65, R111, 0x1, R99, P0 ;  /* 0x000000016f41e824 */ /* 0x010fca00000e0663 */
[----:B------:R-:W-:Y:S01]  /*91e0*/  @!P6 STG.E.U8 desc[UR36][R64.64+0x11], R71 ;  /* 0x000011474000e986 */ /* 0x000fe2000c101124 */
[----:B------:R-:W-:-:S13]  /*91f0*/  ISETP.LT.OR P6, PT, R3, 0x19, !P2 ;  /* 0x000000190300780c */ /* 0x000fda00057c1670 */
[----:B--2---:R-:W-:Y:S02]  /*9200*/  @!P6 IMAD R57, R60, R96, RZ ;  /* 0x000000603c39e224 */ /* 0x004fe400078e02ff */
[----:B0-----:R-:W-:Y:S02]  /*9210*/  @!P6 IMAD.MOV.U32 R14, RZ, RZ, R110 ;  /* 0x000000ffff0ee224 */ /* 0x001fe400078e006e */
[----:B------:R-:W-:-:S05]  /*9220*/  @!P6 IMAD.MOV.U32 R15, RZ, RZ, R111 ;  /* 0x000000ffff0fe224 */ /* 0x000fca00078e006f */
[----:B------:R0:W-:Y:S01]  /*9230*/  @!P6 STG.E.U8 desc[UR36][R14.64+0x18], R57 ;  /* 0x000018390e00e986 */ /* 0x0001e2000c101124 */
[----:B------:R-:W-:-:S13]  /*9240*/  ISETP.LT.OR P6, PT, R3, 0x1a, !P2 ;  /* 0x0000001a0300780c */ /* 0x000fda00057c1670 */
[----:B------:R-:W-:Y:S02]  /*9250*/  @!P6 IMAD R67, R61, R96, RZ ;  /* 0x000000603d43e224 */ /* 0x000fe400078e02ff */
[----:B0-----:R-:W-:Y:S02]  /*9260*/  @!P6 IMAD.MOV.U32 R14, RZ, RZ, R110 ;  /* 0x000000ffff0ee224 */ /* 0x001fe400078e006e */
[----:B------:R-:W-:-:S05]  /*9270*/  @!P6 IMAD.MOV.U32 R15, RZ, RZ, R111 ;  /* 0x000000ffff0fe224 */ /* 0x000fca00078e006f */
[----:B------:R-:W-:Y:S01]  /*9280*/  @!P6 STG.E.U8 desc[UR36][R14.64+0x19], R67 ;  /* 0x000019430e00e986 */ /* 0x000fe2000c101124 */
[----:B------:R-:W-:-:S13]  /*9290*/  ISETP.LT.OR P6, PT, R3, 0x19, !P1 ;  /* 0x000000190300780c */ /* 0x000fda0004fc1670 */
[----:B------:R-:W-:Y:S01]  /*92a0*/  @!P6 IADD3 R58, P0, R102, R110, RZ ;  /* 0x0000006e663ae210 */ /* 0x000fe20007f1e0ff */
[----:B------:R-:W-:-:S04]  /*92b0*/  @!P6 IMAD R65, R62, R96, RZ ;  /* 0x000000603e41e224 */ /* 0x000fc800078e02ff */
[----:B------:R-:W-:-:S05]  /*92c0*/  @!P6 IMAD.X R59, R111, 0x1, R99, P0 ;  /* 0x000000016f3be824 */ /* 0x000fca00000e0663 */
[----:B------:R0:W-:Y:S01]  /*92d0*/  @!P6 STG.E.U8 desc[UR36][R58.64+0x18], R65 ;  /* 0x000018413a00e986 */ /* 0x0001e2000c101124 */
[----:B------:R-:W-:Y:S01]  /*92e0*/  ISETP.LT.OR P6, PT, R3, 0x1a, !P1 ;  /* 0x0000001a0300780c */ /* 0x000fe20004fc1670 */
[----:B0-----:R-:W-:-:S12]  /*92f0*/  @!P5 IMAD R59, R50, R96, RZ ;  /* 0x00000060323bd224 */ /* 0x001fd800078e02ff */
[----:B------:R-:W-:Y:S01]  /*9300*/  @!P6 IADD3 R60, P0, R102, R110, RZ ;  /* 0x0000006e663ce210 */ /* 0x000fe20007f1e0ff */
[----:B------:R-:W-:-:S04]  /*9310*/  @!P6 IMAD R63, R63, R96, RZ ;  /* 0x000000603f3fe224 */ /* 0x000fc800078e02ff */
[----:B------:R-:W-:Y:S01]  /*9320*/  @!P6 IMAD.X R61, R111, 0x1, R99, P0 ;  /* 0x000000016f3de824 */ /* 0x000fe200000e0663 */
[----:B------:R-:W-:-:S04]  /*9330*/  ISETP.NE.AND P0, PT, R74, RZ, PT ;  /* 0x000000ff4a00720c */ /* 0x000fc80003f05270 */
[----:B------:R0:W-:Y:S01]  /*9340*/  @!P6 STG.E.U8 desc[UR36][R60.64+0x19], R63 ;  /* 0x0000193f3c00e986 */ /* 0x0001e2000c101124 */
[----:B------:R-:W-:-:S05]  /*9350*/  IADD3 R56, P6, R101, R110, RZ ;  /* 0x0000006e65387210 */ /* 0x000fca0007fde0ff */
[----:B------:R-:W-:Y:S01]  /*9360*/  IMAD.X R57, R111, 0x1, R98, P6 ;  /* 0x000000016f397824 */ /* 0x000fe200030e0662 */
[----:B------:R-:W-:-:S13]  /*9370*/  ISETP.LT.OR P6, PT, R3, 0x11, !P0 ;  /* 0x000000110300780c */ /* 0x000fda00047c1670 */
[----:B------:R-:W-:-:S05]  /*9380*/  @!P6 IMAD R67, R48, R96, RZ ;  /* 0x000000603043e224 */ /* 0x000fca00078e02ff */
[----:B------:R-:W-:Y:S01]  /*9390*/  @!P6 STG.E.U8 desc[UR36][R56.64+0x10], R67 ;  /* 0x000010433800e986 */ /* 0x000fe2000c101124 */
[----:B------:R-:W-:-:S13]  /*93a0*/  ISETP.LT.OR P6, PT, R3, 0x12, !P0 ;  /* 0x000000120300780c */ /* 0x000fda00047c1670 */
[----:B------:R-:W-:-:S05]  /*93b0*/  @!P6 IMAD R49, R49, R96, RZ ;  /* 0x000000603131e224 */ /* 0x000fca00078e02ff */
[----:B------:R1:W-:Y:S01]  /*93c0*/  @!P6 STG.E.U8 desc[UR36][R56.64+0x11], R49 ;  /* 0x000011313800e986 */ /* 0x0003e2000c101124 */
[----:B------:R-:W-:-:S05]  /*93d0*/  @!P5 IADD3 R14, P6, R102, R56, RZ ;  /* 0x00000038660ed210 */ /* 0x000fca0007fde0ff */
[----:B------:R-:W-:Y:S01]  /*93e0*/  @!P5 IMAD.X R15, R99, 0x1, R57, P6 ;  /* 0x00000001630fd824 */ /* 0x000fe200030e0639 */
[----:B------:R-:W-:-:S04]  /*93f0*/  ISETP.NE.AND P6, PT, R122, RZ, PT ;  /* 0x000000ff7a00720c */ /* 0x000fc80003fc5270 */
[----:B------:R2:W-:Y:S01]  /*9400*/  @!P5 STG.E.U8 desc[UR36][R14.64+0x10], R59 ;  /* 0x0000103b0e00d986 */ /* 0x0005e2000c101124 */
[----:B------:R-:W-:-:S08]  /*9410*/  ISETP.NE.AND P5, PT, R120, RZ, PT ;  /* 0x000000ff7800720c */ /* 0x000fd00003fa5270 */
[----:B------:R-:W-:-:S05]  /*9420*/  @!P6 IMAD R55, R55, R96, RZ ;  /* 0x000000603737e224 */ /* 0x000fca00078e02ff */
[----:B------:R-:W-:-:S05]  /*9430*/  @!P5 IMAD R51, R51, R96, RZ ;  /* 0x000000603333d224 */ /* 0x000fca00078e02ff */
[----:B------:R3:W-:Y:S01]  /*9440*/  @!P5 STG.E.U8 desc[UR36][R108.64+0x11], R51 ;  /* 0x000011336c00d986 */ /* 0x0007e2000c101124 */
[----:B------:R-:W-:-:S13]  /*9450*/  ISETP.LT.OR P5, PT, R3, 0x19, !P0 ;  /* 0x000000190300780c */ /* 0x000fda00047a1670 */
[----:B0-----:R-:W-:-:S05]  /*9460*/  @!P5 IMAD R61, R52, R96, RZ ;  /* 0x00000060343dd224 */ /* 0x001fca00078e02ff */
[----:B------:R-:W-:Y:S01]  /*9470*/  @!P5 STG.E.U8 desc[UR36][R56.64+0x18], R61 ;  /* 0x0000183d3800d986 */ /* 0x000fe2000c101124 */
[----:B------:R-:W-:-:S13]  /*9480*/  ISETP.LT.OR P5, PT, R3, 0x1a, !P0 ;  /* 0x0000001a0300780c */ /* 0x000fda00047a1670 */
[----:B------:R-:W-:-:S05]  /*9490*/  @!P5 IMAD R53, R53, R96, RZ ;  /* 0x000000603535d224 */ /* 0x000fca00078e02ff */
[----:B------:R-:W-:Y:S01]  /*94a0*/  @!P5 STG.E.U8 desc[UR36][R56.64+0x19], R53 ;  /* 0x000019353800d986 */ /* 0x000fe2000c101124 */
[----:B------:R-:W-:-:S13]  /*94b0*/  ISETP.NE.AND P5, PT, R121, RZ, PT ;  /* 0x000000ff7900720c */ /* 0x000fda0003fa5270 */
[----:B-1----:R-:W-:-:S05]  /*94c0*/  @!P5 IMAD R49, R54, R96, RZ ;  /* 0x000000603631d224 */ /* 0x002fca00078e02ff */
[----:B------:R-:W-:Y:S01]  /*94d0*/  @!P5 STG.E.U8 desc[UR36][R106.64+0x18], R49 ;  /* 0x000018316a00d986 */ /* 0x000fe2000c101124 */
[----:B------:R-:W-:-:S03]  /*94e0*/  ISETP.LT.OR P5, PT, R3, 0x21, !P4 ;  /* 0x000000210300780c */ /* 0x000fc600067a1670 */
[----:B------:R-:W-:Y:S01]  /*94f0*/  @!P6 STG.E.U8 desc[UR36][R20.64+0x19], R55 ;  /* 0x000019371400e986 */ /* 0x000fe2000c101124 */
[----:B------:R-:W-:-:S09]  /*9500*/  ISETP.NE.AND P6, PT, R124, RZ, PT ;  /* 0x000000ff7c00720c */ /* 0x000fd20003fc5270 */
[----:B--2---:R-:W-:-:S04]  /*9510*/  @!P5 IMAD R15, R40, R96, RZ ;  /* 0x00000060280fd224 */ /* 0x004fc800078e02ff */
[----:B------:R-:W-:Y:S01]  /*9520*/  @!P6 IMAD R31, R31, R96, RZ ;  /* 0x000000601f1fe224 */ /* 0x000fe200078e02ff */
[----:B------:R0:W-:Y:S01]  /*9530*/  @!P5 STG.E.U8 desc[UR36][R12.64+0x20], R15 ;  /* 0x0000200f0c00d986 */ /* 0x0001e2000c101124 */
[----:B------:R-:W-:-:S13]  /*9540*/  ISETP.LT.OR P5, PT, R3, 0x22, !P4 ;  /* 0x000000220300780c */ /* 0x000fda00067a1670 */
[----:B------:R-:W-:-:S05]  /*9550*/  @!P5 IMAD R41, R41, R96, RZ ;  /* 0x000000602929d224 */ /* 0x000fca00078e02ff */
[----:B------:R1:W-:Y:S01]  /*9560*/  @!P5 STG.E.U8 desc[UR36][R12.64+0x21], R41 ;  /* 0x000021290c00d986 */ /* 0x0003e2000c101124 */
[----:B------:R-:W-:-:S13]  /*9570*/  ISETP.LT.OR P5, PT, R3, 0x21, !P3 ;  /* 0x000000210300780c */ /* 0x000fda0005fa1670 */
[----:B---3--:R-:W-:-:S05]  /*9580*/  @!P5 IMAD R51, R42, R96, RZ ;  /* 0x000000602a33d224 */ /* 0x008fca00078e02ff */
[----:B------:R-:W-:Y:S01]  /*9590*/  @!P5 STG.E.U8 desc[UR36][R112.64+0x20], R51 ;  /* 0x000020337000d986 */ /* 0x000fe2000c101124 */
[----:B------:R-:W-:-:S13]  /*95a0*/  ISETP.LT.OR P5, PT, R3, 0x22, !P3 ;  /* 0x000000220300780c */ /* 0x000fda0005fa1670 */
[----:B------:R-:W-:-:S05]  /*95b0*/  @!P5 IMAD R43, R43, R96, RZ ;  /* 0x000000602b2bd224 */ /* 0x000fca00078e02ff */
[----:B------:R-:W-:Y:S01]  /*95c0*/  @!P5 STG.E.U8 desc[UR36][R112.64+0x21], R43 ;  /* 0x0000212b7000d986 */ /* 0x000fe2000c101124 */
[C---:B------:R-:W-:Y:S02]  /*95d0*/  ISETP.LT.OR P5, PT, R3.reuse, 0x29, !P4 ;  /* 0x000000290300780c */ /* 0x040fe400067a1670 */
[----:B------:R-:W-:-:S11]  /*95e0*/  ISETP.LT.OR P4, PT, R3, 0x2a, !P4 ;  /* 0x0000002a0300780c */ /* 0x000fd60006781670 */
[-C--:B0-----:R-:W-:Y:S02]  /*95f0*/  @!P5 IMAD R15, R44, R96.reuse, RZ ;  /* 0x000000602c0fd224 */ /* 0x081fe400078e02ff */
[----:B------:R-:W-:-:S03]  /*9600*/  @!P4 IMAD R45, R45, R96, RZ ;  /* 0x000000602d2dc224 */ /* 0x000fc600078e02ff */
[----:B------:R-:W-:Y:S01]  /*9610*/  @!P5 STG.E.U8 desc[UR36][R12.64+0x28], R15 ;  /* 0x0000280f0c00d986 */ /* 0x000fe2000c101124 */
[----:B------:R-:W-:-:S03]  /*9620*/  ISETP.NE.AND P5, PT, R123, RZ, PT ;  /* 0x000000ff7b00720c */ /* 0x000fc60003fa5270 */
[----:B------:R0:W-:Y:S01]  /*9630*/  @!P4 STG.E.U8 desc[UR36][R12.64+0x29], R45 ;  /* 0x0000292d0c00c986 */ /* 0x0001e2000c101124 */
[C---:B------:R-:W-:Y:S02]  /*9640*/  ISETP.LT.OR P4, PT, R3.reuse, 0x29, !P3 ;  /* 0x000000290300780c */ /* 0x040fe40005f81670 */
[----:B------:R-:W-:-:S11]  /*9650*/  ISETP.LT.OR P3, PT, R3, 0x2a, !P3 ;  /* 0x0000002a0300780c */ /* 0x000fd60005f61670 */
[-C--:B------:R-:W-:Y:S02]  /*9660*/  @!P4 IMAD R21, R46, R96.reuse, RZ ;  /* 0x000000602e15c224 */ /* 0x080fe400078e02ff */
[----:B------:R-:W-:-:S03]  /*9670*/  @!P3 IMAD R47, R47, R96, RZ ;  /* 0x000000602f2fb224 */ /* 0x000fc600078e02ff */
[----:B------:R-:W-:Y:S04]  /*9680*/  @!P4 STG.E.U8 desc[UR36][R112.64+0x28], R21 ;  /* 0x000028157000c986 */ /* 0x000fe8000c101124 */
[----:B------:R-:W-:Y:S01]  /*9690*/  @!P3 STG.E.U8 desc[UR36][R112.64+0x29], R47 ;  /* 0x0000292f7000b986 */ /* 0x000fe2000c101124 */
[----:B------:R-:W-:-:S13]  /*96a0*/  ISETP.LT.OR P3, PT, R3, 0x21, !P2 ;  /* 0x000000210300780c */ /* 0x000fda0005761670 */
[----:B-1----:R-:W-:Y:S02]  /*96b0*/  @!P3 IMAD R41, R32, R96, RZ ;  /* 0x000000602029b224 */ /* 0x002fe400078e02ff */
[----:B0-----:R-:W-:Y:S02]  /*96c0*/  @!P3 IMAD.MOV.U32 R12, RZ, RZ, R110 ;  /* 0x000000ffff0cb224 */ /* 0x001fe400078e006e */
        /* <DEDUP_REMOVED lines=15> */
[----:B------:R-:W-:Y:S01]  /*97c0*/  @!P3 IMAD.X R21, R111, 0x1, R99, P4 ;  /* 0x000000016f15b824 */ /* 0x000fe200020e0663 */
[----:B------:R-:W-:-:S04]  /*97d0*/  ISETP.NE.AND P4, PT, R119, RZ, PT ;  /* 0x000000ff7700720c */ /* 0x000fc80003f85270 */
[----:B------:R-:W-:Y:S01]  /*97e0*/  @!P3 STG.E.U8 desc[UR36][R20.64+0x21], R35 ;  /* 0x000021231400b986 */ /* 0x000fe2000c101124 */
[C---:B------:R-:W-:Y:S02]  /*97f0*/  ISETP.LT.OR P3, PT, R3.reuse, 0x29, !P2 ;  /* 0x000000290300780c */ /* 0x040fe40005761670 */
[----:B------:R-:W-:-:S06]  /*9800*/  ISETP.LT.OR P2, PT, R3, 0x2a, !P2 ;  /* 0x0000002a0300780c */ /* 0x000fcc0005741670 */
[----:B------:R-:W-:-:S05]  /*9810*/  @!P4 IMAD R27, R27, R96, RZ ;  /* 0x000000601b1bc224 */ /* 0x000fca00078e02ff */
[-C--:B0-----:R-:W-:Y:S02]  /*9820*/  @!P3 IMAD R33, R36, R96.reuse, RZ ;  /* 0x000000602421b224 */ /* 0x081fe400078e02ff */
[----:B------:R-:W-:Y:S02]  /*9830*/  @!P3 IMAD.MOV.U32 R12, RZ, RZ, R110 ;  /* 0x000000ffff0cb224 */ /* 0x000fe400078e006e */
[----:B------:R-:W-:Y:S02]  /*9840*/  @!P3 IMAD.MOV.U32 R13, RZ, RZ, R111 ;  /* 0x000000ffff0db224 */ /* 0x000fe400078e006f */
[----:B------:R-:W-:-:S03]  /*9850*/  @!P2 IMAD R37, R37, R96, RZ ;  /* 0x000000602525a224 */ /* 0x000fc600078e02ff */
[----:B------:R0:W-:Y:S02]  /*9860*/  @!P3 STG.E.U8 desc[UR36][R12.64+0x28], R33 ;  /* 0x000028210c00b986 */ /* 0x0001e4000c101124 */
[----:B0-----:R-:W-:Y:S02]  /*9870*/  @!P2 IMAD.MOV.U32 R12, RZ, RZ, R110 ;  /* 0x000000ffff0ca224 */ /* 0x001fe400078e006e */
[----:B------:R-:W-:-:S05]  /*9880*/  @!P2 IMAD.MOV.U32 R13, RZ, RZ, R111 ;  /* 0x000000ffff0da224 */ /* 0x000fca00078e006f */
[----:B------:R-:W-:Y:S01]  /*9890*/  @!P2 STG.E.U8 desc[UR36][R12.64+0x29], R37 ;  /* 0x000029250c00a986 */ /* 0x000fe2000c101124 */
[C---:B------:R-:W-:Y:S02]  /*98a0*/  ISETP.LT.OR P2, PT, R3.reuse, 0x29, !P1 ;  /* 0x000000290300780c */ /* 0x040fe40004f41670 */
[----:B------:R-:W-:-:S11]  /*98b0*/  ISETP.LT.OR P1, PT, R3, 0x2a, !P1 ;  /* 0x0000002a0300780c */ /* 0x000fd60004f21670 */
[----:B------:R-:W-:Y:S01]  /*98c0*/  @!P2 IADD3 R14, P3, R102, R110, RZ ;  /* 0x0000006e660ea210 */ /* 0x000fe20007f7e0ff */
[-C--:B------:R-:W-:Y:S02]  /*98d0*/  @!P2 IMAD R21, R38, R96.reuse, RZ ;  /* 0x000000602615a224 */ /* 0x080fe400078e02ff */
[----:B------:R-:W-:Y:S02]  /*98e0*/  @!P1 IMAD R39, R39, R96, RZ ;  /* 0x0000006027279224 */ /* 0x000fe400078e02ff */
[----:B------:R-:W-:Y:S01]  /*98f0*/  @!P2 IMAD.X R15, R111, 0x1, R99, P3 ;  /* 0x000000016f0fa824 */ /* 0x000fe200018e0663 */
[----:B------:R-:W-:-:S04]  /*9900*/  ISETP.NE.AND P3, PT, R118, RZ, PT ;  /* 0x000000ff7600720c */ /* 0x000fc80003f65270 */
[----:B------:R0:W-:Y:S01]  /*9910*/  @!P2 STG.E.U8 desc[UR36][R14.64+0x28], R21 ;  /* 0x000028150e00a986 */ /* 0x0001e2000c101124 */
[----:B------:R-:W-:-:S05]  /*9920*/  @!P1 IADD3 R110, P2, R102, R110, RZ ;  /* 0x0000006e666e9210 */ /* 0x000fca0007f5e0ff */
[----:B------:R-:W-:-:S05]  /*9930*/  @!P1 IMAD.X R111, R111, 0x1, R99, P2 ;  /* 0x000000016f6f9824 */ /* 0x000fca00010e0663 */
[----:B------:R1:W-:Y:S01]  /*9940*/  @!P1 STG.E.U8 desc[UR36][R110.64+0x29], R39 ;  /* 0x000029276e009986 */ /* 0x0003e2000c101124 */
[----:B------:R-:W-:Y:S01]  /*9950*/  ISETP.LT.OR P1, PT, R3, 0x21, !P0 ;  /* 0x000000210300780c */ /* 0x000fe20004721670 */
[----:B0-----:R-:W-:-:S12]  /*9960*/  @!P5 IMAD R21, R30, R96, RZ ;  /* 0x000000601e15d224 */ /* 0x001fd800078e02ff */
[----:B------:R-:W-:-:S05]  /*9970*/  @!P1 IMAD R13, R24, R96, RZ ;  /* 0x00000060180d9224 */ /* 0x000fca00078e02ff */
[----:B------:R1:W-:Y:S01]  /*9980*/  @!P1 STG.E.U8 desc[UR36][R56.64+0x20], R13 ;  /* 0x0000200d38009986 */ /* 0x0003e2000c101124 */
[----:B------:R-:W-:-:S13]  /*9990*/  ISETP.LT.OR P1, PT, R3, 0x22, !P0 ;  /* 0x000000220300780c */ /* 0x000fda0004721670 */
[----:B------:R-:W-:-:S05]  /*99a0*/  @!P1 IMAD R25, R25, R96, RZ ;  /* 0x0000006019199224 */ /* 0x000fca00078e02ff */
[----:B------:R1:W-:Y:S01]  /*99b0*/  @!P1 STG.E.U8 desc[UR36][R56.64+0x21], R25 ;  /* 0x0000211938009986 */ /* 0x0003e2000c101124 */
[C---:B------:R-:W-:Y:S02]  /*99c0*/  ISETP.LT.OR P1, PT, R3.reuse, 0x29, !P0 ;  /* 0x000000290300780c */ /* 0x040fe40004721670 */
[----:B------:R-:W-:Y:S01]  /*99d0*/  ISETP.LT.OR P0, PT, R3, 0x2a, !P0 ;  /* 0x0000002a0300780c */ /* 0x000fe20004701670 */
[----:B------:R-:W-:-:S05]  /*99e0*/  @!P3 IMAD R3, R26, R96, RZ ;  /* 0x000000601a03b224 */ /* 0x000fca00078e02ff */
[----:B------:R1:W-:Y:S04]  /*99f0*/  @!P3 STG.E.U8 desc[UR36][R4.64+0x20], R3 ;  /* 0x000020030400b986 */ /* 0x0003e8000c101124 */
[----:B------:R1:W-:Y:S01]  /*9a00*/  @!P4 STG.E.U8 desc[UR36][R10.64+0x21], R27 ;  /* 0x0000211b0a00c986 */ /* 0x0003e2000c101124 */
[-C--:B------:R-:W-:Y:S02]  /*9a10*/  @!P1 IMAD R15, R28, R96.reuse, RZ ;  /* 0x000000601c0f9224 */ /* 0x080fe400078e02ff */
[----:B------:R-:W-:-:S03]  /*9a20*/  @!P0 IMAD R29, R29, R96, RZ ;  /* 0x000000601d1d8224 */ /* 0x000fc600078e02ff */
[----:B------:R1:W-:Y:S04]  /*9a30*/  @!P1 STG.E.U8 desc[UR36][R56.64+0x28], R15 ;  /* 0x0000280f38009986 */ /* 0x0003e8000c101124 */
[----:B------:R1:W-:Y:S04]  /*9a40*/  @!P0 STG.E.U8 desc[UR36][R56.64+0x29], R29 ;  /* 0x0000291d38008986 */ /* 0x0003e8000c101124 */
[----:B------:R1:W-:Y:S04]  /*9a50*/  @!P5 STG.E.U8 desc[UR36][R8.64+0x28], R21 ;  /* 0x000028150800d986 */ /* 0x0003e8000c101124 */
[----:B------:R1:W-:Y:S02]  /*9a60*/  @!P6 STG.E.U8 desc[UR36][R6.64+0x29], R31 ;  /* 0x0000291f0600e986 */ /* 0x0003e4000c101124 */
.L_x_178:
[----:B------:R-:W-:Y:S05]  /*9a70*/  BSYNC B0 ;  /* 0x0000000000007941 */ /* 0x000fea0003800000 */
.L_x_32:
[----:B------:R-:W-:Y:S01]  /*9a80*/  ULDC UR4, c[0x0][0xc] ;  /* 0x0000030000047ab9 */ /* 0x000fe20000000800 */
[----:B------:R-:W-:Y:S01]  /*9a90*/  ULDC UR5, c[0x0][0x10] ;  /* 0x0000040000057ab9 */ /* 0x000fe20000000800 */
[----:B-1----:R-:W1:Y:S01]  /*9aa0*/  LDC R3, c[0x0][0x14] ;  /* 0x00000500ff037b82 */ /* 0x002e620000000800 */
[----:B------:R-:W-:Y:S01]  /*9ab0*/  UIMAD.WIDE.U32 UR4, UR4, UR5, URZ ;  /* 0x00000005040472a5 */ /* 0x000fe2000f8e003f */
[----:B------:R-:W-:Y:S02]  /*9ac0*/  IMAD.MOV.U32 R107, RZ, RZ, -0x1 ;  /* 0xffffffffff6b7424 */ /* 0x000fe400078e00ff */
[----:B------:R-:W-:-:S03]  /*9ad0*/  IMAD.MOV.U32 R105, RZ, RZ, -0x1 ;  /* 0xffffffffff697424 */ /* 0x000fc600078e00ff */
[----:B-1----:R-:W-:-:S04]  /*9ae0*/  IMAD.WIDE.U32 R16, R3, UR4, R16 ;  /* 0x0000000403107c25 */ /* 0x002fc8000f8e0010 */
[----:B------:R-:W-:Y:S01]  /*9af0*/  IMAD R3, R3, UR5, RZ ;  /* 0x0000000503037c24 */ /* 0x000fe2000f8e02ff */
[----:B------:R-:W-:Y:S02]  /*9b00*/  ULDC.64 UR4, c[0x0][0x650] ;  /* 0x0001940000047ab9 */ /* 0x000fe40000000a00 */
[----:B------:R-:W-:Y:S01]  /*9b10*/  ISETP.GE.U32.AND P0, PT, R16, UR4, PT ;  /* 0x0000000410007c0c */ /* 0x000fe2000bf06070 */
[--C-:B------:R-:W-:Y:S01]  /*9b20*/  IMAD.IADD R17, R17, 0x1, R3.reuse ;  /* 0x0000000111117824 */ /* 0x100fe200078e0203 */
[----:B------:R-:W-:-:S04]  /*9b30*/  PRMT R3, RZ, 0x7610, R3 ;  /* 0x00007610ff037816 */ /* 0x000fc80000000003 */
[----:B------:R-:W-:-:S13]  /*9b40*/  ISETP.GE.U32.AND.EX P0, PT, R17, UR5, PT, P0 ;  /* 0x0000000511007c0c */ /* 0x000fda000bf06100 */
[----:B------:R-:W-:Y:S05]  /*9b50*/  @P0 BRA `(.L_x_179) ;  /* 0x0000000400640947 */ /* 0x000fea0003800000 */
[----:B------:R-:W1:Y:S01]  /*9b60*/  S2R R12, SR_CTAID.X ;  /* 0x00000000000c7919 */ /* 0x000e620000002500 */
[----:B------:R-:W0:Y:S01]  /*9b70*/  LDC.64 R10, c[0x0][0x628] ;  /* 0x00018a00ff0a7b82 */ /* 0x000e220000000a00 */
[----:B------:R-:W-:Y:S01]  /*9b80*/  ULDC UR4, c[0x0][0x150] ;  /* 0x0000540000047ab9 */ /* 0x000fe20000000800 */
[----:B------:R-:W-:Y:S01]  /*9b90*/  IMAD.MOV.U32 R8, RZ, RZ, R16 ;  /* 0x000000ffff087224 */ /* 0x000fe200078e0010 */
[----:B------:R-:W0:Y:S01]  /*9ba0*/  S2R R24, SR_CTAID.Y ;  /* 0x0000000000187919 */ /* 0x000e220000002600 */
[----:B------:R-:W-:-:S04]  /*9bb0*/  IMAD.MOV.U32 R9, RZ, RZ, R17 ;  /* 0x000000ffff097224 */ /* 0x000fc800078e0011 */
[----:B---3--:R-:W3:Y:S08]  /*9bc0*/  LDC R21, c[0x0][0x144] ;  /* 0x00005100ff157b82 */ /* 0x008ef00000000800 */
[----:B------:R-:W3:Y:S08]  /*9bd0*/  LDC R0, c[0x0][0x630] ;  /* 0x00018c00ff007b82 */ /* 0x000ef00000000800 */
[----:B--2---:R-:W2:Y:S01]  /*9be0*/  LDC.64 R14, c[0x0][0x620] ;  /* 0x00018800ff0e7b82 */ /* 0x004ea20000000a00 */
[----:B0-----:R-:W-:-:S04]  /*9bf0*/  ISETP.NE.U32.AND P0, PT, R10, RZ, PT ;  /* 0x000000ff0a00720c */ /* 0x001fc80003f05070 */
[----:B------:R-:W-:Y:S02]  /*9c00*/  ISETP.NE.AND.EX P0, PT, R11, RZ, PT, P0 ;  /* 0x000000ff0b00720c */ /* 0x000fe40003f05300 */
[----:B-1----:R-:W-:-:S05]  /*9c10*/  I2FP.F32.U32 R3, R12 ;  /* 0x0000000c00037245 */ /* 0x002fca0000201000 */
[----:B------:R-:W-:-:S04]  /*9c20*/  FMUL R3, R3, UR4 ;  /* 0x0000000403037c20 */ /* 0x000fc80008400000 */
[----:B------:R0:W1:Y:S02]  /*9c30*/  F2I.U32.TRUNC.NTZ R20, R3 ;  /* 0x0000000300147305 */ /* 0x000064000020f000 */
[----:B---3--:R-:W-:Y:S05]  /*9c40*/  @!P0 BRA `(.L_x_180) ;  /* 0x0000000000288947 */ /* 0x008fea0003800000 */
[----:B0-----:R-:W0:Y:S02]  /*9c50*/  LDC R3, c[0x0][0x634] ;  /* 0x00018d00ff037b82 */ /* 0x001e240000000800 */
        /* <DEDUP_REMOVED lines=9> */
.L_x_180:
[----:B----4-:R-:W3:Y:S01]  /*9cf0*/  LDC.64 R28, c[0x0][0x640] ;  /* 0x00019000ff1c7b82 */ /* 0x010ee20000000a00 */
[-CC-:B------:R-:W-:Y:S01]  /*9d00*/  SHF.R.U64 R105, R8, R0.reuse, R9.reuse ;  /* 0x0000000008697219 */ /* 0x180fe20000001209 */
[----:B-1----:R-:W-:Y:S01]  /*9d10*/  IMAD.MOV R20, RZ, RZ, -R20 ;  /* 0x000000ffff147224 */ /* 0x002fe200078e0a14 */
[----:B------:R-:W-:Y:S01]  /*9d20*/  SHF.R.U32.HI R0, RZ, R0, R9 ;  /* 0x00000000ff007219 */ /* 0x000fe20000011609 */
[----:B------:R-:W-:Y:S01]  /*9d30*/  ULDC UR4, c[0x0][0x154] ;  /* 0x0000550000047ab9 */ /* 0x000fe20000000800 */
[----:B0-----:R-:W-:Y:S01]  /*9d40*/  IADD3 R3, P0, RZ, -R105, RZ ;  /* 0x80000069ff037210 */ /* 0x001fe20007f1e0ff */
[----:B------:R-:W-:Y:S02]  /*9d50*/  IMAD R21, R21, R20, R12 ;  /* 0x0000001415157224 */ /* 0x000fe400078e020c */
[----:B------:R-:W0:Y:S01]  /*9d60*/  LDC R6, c[0x0][0x618] ;  /* 0x00018600ff067b82 */ /* 0x000e220000000800 */
[----:B------:R-:W-:Y:S02]  /*9d70*/  IMAD.MOV.U32 R7, RZ, RZ, 0x1 ;  /* 0x00000001ff077424 */ /* 0x000fe400078e00ff */
[----:B------:R-:W-:-:S04]  /*9d80*/  IMAD.X R5, RZ, RZ, ~R0, P0 ;  /* 0x000000ffff057224 */ /* 0x000fc800000e0e00 */
[-C--:B--2---:R-:W-:Y:S01]  /*9d90*/  IMAD R0, R5, R14.reuse, RZ ;  /* 0x0000000e05007224 */ /* 0x084fe200078e02ff */
[----:B------:R-:W1:Y:S01]  /*9da0*/  LDC R8, c[0x0][0x608] ;  /* 0x00018200ff087b82 */ /* 0x000e620000000800 */
[----:B------:R-:W-:-:S04]  /*9db0*/  IMAD.WIDE.U32 R4, R3, R14, R16 ;  /* 0x0000000e03047225 */ /* 0x000fc800078e0010 */
[----:B------:R-:W-:Y:S01]  /*9dc0*/  IMAD R3, R3, R15, R0 ;  /* 0x0000000f03037224 */ /* 0x000fe200078e0200 */
[----:B------:R-:W-:Y:S02]  /*9dd0*/  I2FP.F32.U32 R0, R24 ;  /* 0x0000001800007245 */ /* 0x000fe40000201000 */
[----:B------:R-:W2:Y:S01]  /*9de0*/  LDC R26, c[0x0][0x658] ;  /* 0x00019600ff1a7b82 */ /* 0x000ea20000000800 */
[----:B------:R-:W-:Y:S01]  /*9df0*/  IMAD.IADD R3, R5, 0x1, R3 ;  /* 0x0000000105037824 */ /* 0x000fe200078e0203 */
[----:B---3--:R-:W-:Y:S01]  /*9e00*/  ISETP.NE.U32.AND P0, PT, R28, RZ, PT ;  /* 0x000000ff1c00720c */ /* 0x008fe20003f05070 */
[----:B------:R-:W-:Y:S01]  /*9e10*/  FMUL R0, R0, UR4 ;  /* 0x0000000400007c20 */ /* 0x000fe20008400000 */
[----:B------:R-:W-:Y:S02]  /*9e20*/  IMAD.MOV.U32 R5, RZ, RZ, -0x1 ;  /* 0xffffffffff057424 */ /* 0x000fe400078e00ff */
[----:B------:R-:W-:Y:S01]  /*9e30*/  ISETP.NE.AND.EX P0, PT, R29, RZ, PT, P0 ;  /* 0x000000ff1d00720c */ /* 0x000fe20003f05300 */
[----:B------:R3:W4:Y:S01]  /*9e40*/  F2I.U32.TRUNC.NTZ R13, R0 ;  /* 0x00000000000d7305 */ /* 0x000722000020f000 */
[----:B------:R-:W3:Y:S01]  /*9e50*/  LDC R15, c[0x0][0x148] ;  /* 0x00005200ff0f7b82 */ /* 0x000ee20000000800 */
[----:B0-----:R-:W-:-:S02]  /*9e60*/  SHF.R.U64 R12, R4, R6, R3 ;  /* 0x00000006040c7219 */ /* 0x001fc40000001203 */
[----:B------:R-:W-:-:S05]  /*9e70*/  SHF.R.U32.HI R3, RZ, R6, R3 ;  /* 0x00000006ff037219 */ /* 0x000fca0000011603 */
[----:B------:R-:W0:Y:S01]  /*9e80*/  LDC R20, c[0x0][0x600] ;  /* 0x00018000ff147b82 */ /* 0x000e220000000800 */
[-CC-:B-1----:R-:W-:Y:S02]  /*9e90*/  SHF.R.U64 R10, R12, R8.reuse, R3.reuse ;  /* 0x000000080c0a7219 */ /* 0x182fe40000001203 */
[----:B------:R-:W-:-:S05]  /*9ea0*/  SHF.R.U32.HI R3, RZ, R8, R3 ;  /* 0x00000008ff037219 */ /* 0x000fca0000011603 */
[----:B------:R-:W1:Y:S01]  /*9eb0*/  LDC R27, c[0x0][0x648] ;  /* 0x00019200ff1b7b82 */ /* 0x000e620000000800 */
[-C--:B--2---:R-:W-:Y:S02]  /*9ec0*/  SHF.L.U32 R4, R5, R26.reuse, RZ ;  /* 0x0000001a05047219 */ /* 0x084fe400000006ff */
[-CC-:B------:R-:W-:Y:S02]  /*9ed0*/  SHF.R.U64 R14, R10, R26.reuse, R3.reuse ;  /* 0x0000001a0a0e7219 */ /* 0x180fe40000001203 */
[----:B------:R-:W-:Y:S02]  /*9ee0*/  SHF.R.U32.HI R5, RZ, R26, R3 ;  /* 0x0000001aff057219 */ /* 0x000fe40000011603 */
[----:B------:R-:W-:Y:S01]  /*9ef0*/  LOP3.LUT R25, RZ, R4, RZ, 0x33, !PT ;  /* 0x00000004ff197212 */ /* 0x000fe200078e33ff */
[----:B------:R-:W2:Y:S01]  /*9f00*/  LDC R30, c[0x0][0x638] ;  /* 0x00018e00ff1e7b82 */ /* 0x000ea20000000800 */
[----:B------:R-:W-:Y:S01]  /*9f10*/  SHF.L.U32 R26, R7, R26, RZ ;  /* 0x0000001a071a7219 */ /* 0x000fe200000006ff */
[----:B------:R-:W-:-:S06]  /*9f20*/  IMAD.MOV.U32 R4, RZ, RZ, R14 ;  /* 0x000000ffff047224 */ /* 0x000fcc00078e000e */
[----:B------:R-:W0:Y:S01]  /*9f30*/  LDC R31, c[0x0][0x610] ;  /* 0x00018400ff1f7b82 */ /* 0x000e220000000800 */
[----:B----4-:R-:W-:Y:S05]  /*9f40*/  @!P0 BRA `(.L_x_181) ;  /* 0x0000000000288947 */ /* 0x010fea0003800000 */
        /* <DEDUP_REMOVED lines=10> */
.L_x_181:
[----:B------:R-:W-:Y:S01]  /*9ff0*/  ISETP.NE.AND P0, PT, R2, 0x1, PT ;  /* 0x000000010200780c */ /* 0x000fe20003f05270 */
[----:B0-----:R-:W-:Y:S01]  /*a000*/  VIADD R7, R20, 0xffffffff ;  /* 0xffffffff14077836 */ /* 0x001fe20000000000 */
[----:B-1-3--:R-:W-:Y:S01]  /*a010*/  SHF.R.U64 R0, R4, R27, R5 ;  /* 0x0000001b04007219 */ /* 0x00afe20000001205 */
[----:B------:R-:W-:Y:S01]  /*a020*/  IMAD.MOV R13, RZ, RZ, -R13 ;  /* 0x000000ffff0d7224 */ /* 0x000fe200078e0a0d */
[----:B------:R-:W-:Y:S01]  /*a030*/  LOP3.LUT R5, R10, R25, RZ, 0xc0, !PT ;  /* 0x000000190a057212 */ /* 0x000fe200078ec0ff */
[----:B------:R-:W-:Y:S01]  /*a040*/  IMAD.MOV.U32 R4, RZ, RZ, 0x1 ;  /* 0x00000001ff047424 */ /* 0x000fe200078e00ff */
[----:B------:R-:W-:Y:S01]  /*a050*/  LOP3.LUT R12, R12, R7, RZ, 0xc0, !PT ;  /* 0x000000070c0c7212 */ /* 0x000fe200078ec0ff */
[----:B------:R-:W-:Y:S02]  /*a060*/  IMAD.MOV R3, RZ, RZ, -R0 ;  /* 0x000000ffff037224 */ /* 0x000fe400078e0a00 */
[----:B------:R-:W-:Y:S02]  /*a070*/  IMAD R0, R26, R0, R5 ;  /* 0x000000001a007224 */ /* 0x000fe400078e0205 */
[----:B--2---:R-:W-:-:S02]  /*a080*/  IMAD R3, R3, R30, R14 ;  /* 0x0000001e03037224 */ /* 0x004fc400078e020e */
[----:B------:R-:W-:Y:S02]  /*a090*/  @P0 IMAD R21, R15, R13, R24 ;  /* 0x0000000d0f150224 */ /* 0x000fe400078e0218 */
[----:B------:R-:W-:Y:S01]  /*a0a0*/  IMAD R5, R3, R20, R12 ;  /* 0x0000001403057224 */ /* 0x000fe200078e020c */
[----:B------:R-:W-:Y:S01]  /*a0b0*/  PRMT R3, R4, 0x7610, R3 ;  /* 0x0000761004037816 */ /* 0x000fe20000000003 */
[----:B------:R-:W-:-:S05]  /*a0c0*/  IMAD R0, R0, R31, R21 ;  /* 0x0000001f00007224 */ /* 0x000fca00078e0215 */
[----:B------:R-:W-:Y:S02]  /*a0d0*/  SEL R107, R5, R0, !P0 ;  /* 0x00000000056b7207 */ /* 0x000fe40004000000 */
[----:B------:R-:W-:-:S07]  /*a0e0*/  SEL R0, R0, R5, !P0 ;  /* 0x0000000500007207 */ /* 0x000fce0004000000 */
.L_x_179:
[----:B------:R-:W-:Y:S01]  /*a0f0*/  LOP3.LUT P0, RZ, R3, 0xff, RZ, 0xc0, !PT ;  /* 0x000000ff03ff7812 */ /* 0x000fe2000780c0ff */
[----:B------:R-:W-:-:S12]  /*a100*/  IMAD.MOV.U32 R106, RZ, RZ, R0 ;  /* 0x000000ffff6a7224 */ /* 0x000fd800078e0000 */
[----:B------:R-:W-:Y:S05]  /*a110*/  @P0 BRA `(.L_x_182) ;  /* 0xffffff7000400947 */ /* 0x000fea000383ffff */
[----:B------:R-:W-:Y:S05]  /*a120*/  EXIT ;  /* 0x000000000000794d */ /* 0x000fea0003800000 */
.L_x_7:
[----:B0-----:R-:W-:Y:S01]  /*a130*/  ULDC.64 UR4, c[0x0][0x650] ;  /* 0x0001940000047ab9 */ /* 0x001fe20000000a00 */
        /* <DEDUP_REMOVED lines=25> */
.L_x_184:
[----:B------:R-:W0:Y:S01]  /*a2d0*/  LDC.64 R28, c[0x0][0x640] ;  /* 0x00019000ff1c7b82 */ /* 0x000e220000000a00 */
[-CC-:B------:R-:W-:Y:S01]  /*a2e0*/  SHF.R.U64 R22, R12, R6.reuse, R13.reuse ;  /* 0x000000060c167219 */ /* 0x180fe2000000120d */
[----:B------:R-:W-:Y:S01]  /*a2f0*/  IMAD.MOV.U32 R30, RZ, RZ, 0x1 ;  /* 0x00000001ff1e7424 */ /* 0x000fe200078e00ff */
[----:B------:R-:W-:Y:S02]  /*a300*/  SHF.R.U32.HI R6, RZ, R6, R13 ;  /* 0x00000006ff067219 */ /* 0x000fe4000001160d */
        /* <DEDUP_REMOVED lines=8> */
[----:B------:R-:W-:Y:S01]  /*a390*/  IMAD.IADD R9, R9, 0x1, R11 ;  /* 0x0000000109097824 */ /* 0x000fe200078e020b */
[----:B0-----:R-:W-:-:S04]  /*a3a0*/  ISETP.NE.U32.AND P0, PT, R28, RZ, PT ;  /* 0x000000ff1c00720c */ /* 0x001fc80003f05070 */
[----:B------:R-:W-:Y:S02]  /*a3b0*/  ISETP.NE.AND.EX P0, PT, R29, RZ, PT, P0 ;  /* 0x000000ff1d00720c */ /* 0x000fe40003f05300 */
[----:B------:R-:W0:Y:S01]  /*a3c0*/  LDC R20, c[0x0][0x600] ;  /* 0x00018000ff147b82 */ /* 0x000e220000000800 */
[-CC-:B-1----:R-:W-:Y:S01]  /*a3d0*/  SHF.R.U64 R14, R8, R10.reuse, R9.reuse ;  /* 0x0000000a080e7219 */ /* 0x182fe20000001209 */
[----:B------:R-:W-:Y:S01]  /*a3e0*/  IMAD.MOV.U32 R8, RZ, RZ, -0x1 ;  /* 0xffffffffff087424 */ /* 0x000fe200078e00ff */
[----:B------:R-:W-:-:S05]  /*a3f0*/  SHF.R.U32.HI R9, RZ, R10, R9 ;  /* 0x0000000aff097219 */ /* 0x000fca0000011609 */
[----:B------:R-:W1:Y:S01]  /*a400*/  LDC R26, c[0x0][0x648] ;  /* 0x00019200ff1a7b82 */ /* 0x000e620000000800 */
[-CC-:B--2---:R-:W-:Y:S02]  /*a410*/  SHF.R.U64 R21, R14, R12.reuse, R9.reuse ;  /* 0x0000000c0e157219 */ /* 0x184fe40000001209 */
[----:B------:R-:W-:-:S05]  /*a420*/  SHF.R.U32.HI R6, RZ, R12, R9 ;  /* 0x0000000cff067219 */ /* 0x000fca0000011609 */
[----:B------:R-:W2:Y:S01]  /*a430*/  LDC R27, c[0x0][0x638] ;  /* 0x00018e00ff1b7b82 */ /* 0x000ea20000000800 */
[-C--:B---3--:R-:W-:Y:S02]  /*a440*/  SHF.L.U32 R8, R8, R25.reuse, RZ ;  /* 0x0000001908087219 */ /* 0x088fe400000006ff */
[-CC-:B------:R-:W-:Y:S02]  /*a450*/  SHF.R.U64 R23, R21, R25.reuse, R6.reuse ;  /* 0x0000001915177219 */ /* 0x180fe40000001206 */
[----:B------:R-:W-:Y:S02]  /*a460*/  LOP3.LUT R32, RZ, R8, RZ, 0x33, !PT ;  /* 0x00000008ff207212 */ /* 0x000fe400078e33ff */
[----:B------:R-:W-:Y:S01]  /*a470*/  SHF.R.U32.HI R9, RZ, R25, R6 ;  /* 0x00000019ff097219 */ /* 0x000fe20000011606 */
[----:B------:R-:W3:Y:S01]  /*a480*/  LDC R31, c[0x0][0x610] ;  /* 0x00018400ff1f7b82 */ /* 0x000ee20000000800 */
[----:B------:R-:W-:Y:S01]  /*a490*/  IMAD.MOV.U32 R8, RZ, RZ, R23 ;  /* 0x000000ffff087224 */ /* 0x000fe200078e0017 */
[----:B------:R-:W-:Y:S06]  /*a4a0*/  @!P0 BRA `(.L_x_185) ;  /* 0x0000000000288947 */ /* 0x000fec0003800000 */
        /* <DEDUP_REMOVED lines=10> */
.L_x_185:
[----:B------:R-:W-:Y:S02]  /*a550*/  ISETP.NE.AND P0, PT, R2, 0x1, PT ;  /* 0x000000010200780c */ /* 0x000fe40003f05270 */
[----:B-1----:R-:W-:Y:S01]  /*a560*/  SHF.R.U64 R6, R8, R26, R9 ;  /* 0x0000001a08067219 */ /* 0x002fe20000001209 */
[----:B0-----:R-:W-:Y:S01]  /*a570*/  VIADD R9, R20, 0xffffffff ;  /* 0xffffffff14097836 */ /* 0x001fe20000000000 */
[----:B------:R-:W-:Y:S02]  /*a580*/  SHF.L.U32 R30, R30, R25, RZ ;  /* 0x000000191e1e7219 */ /* 0x000fe400000006ff */
[----:B------:R-:W-:Y:S01]  /*a590*/  LOP3.LUT R5, R21, R32, RZ, 0xc0, !PT ;  /* 0x0000002015057212 */ /* 0x000fe200078ec0ff */
[----:B------:R-:W-:-:S04]  /*a5a0*/  IMAD.MOV R8, RZ, RZ, -R6 ;  /* 0x000000ffff087224 */ /* 0x000fc800078e0a06 */
[----:B------:R-:W-:Y:S01]  /*a5b0*/  IMAD R6, R30, R6, R5 ;  /* 0x000000061e067224 */ /* 0x000fe200078e0205 */
[----:B------:R-:W-:Y:S01]  /*a5c0*/  LOP3.LUT R5, R14, R9, RZ, 0xc0, !PT ;  /* 0x000000090e057212 */ /* 0x000fe200078ec0ff */
[----:B------:R-:W-:Y:S02]  /*a5d0*/  @P0 IMAD R3, R7, R24, R4 ;  /* 0x0000001807030224 */ /* 0x000fe400078e0204 */
[----:B--2---:R-:W-:Y:S02]  /*a5e0*/  IMAD R4, R8, R27, R23 ;  /* 0x0000001b08047224 */ /* 0x004fe400078e0217 */
[----:B---3--:R-:W-:Y:S02]  /*a5f0*/  IMAD R3, R6, R31, R3 ;  /* 0x0000001f06037224 */ /* 0x008fe400078e0203 */
[----:B------:R-:W-:Y:S02]  /*a600*/  IMAD R4, R4, R20, R5 ;  /* 0x0000001404047224 */ /* 0x000fe400078e0205 */
[----:B------:R-:W-:-:S02]  /*a610*/  IMAD.MOV.U32 R8, RZ, RZ, 0x1 ;  /* 0x00000001ff087424 */ /* 0x000fc400078e00ff */
[----:B------:R-:W-:Y:S01]  /*a620*/  IMAD.MOV.U32 R6, RZ, RZ, R22 ;  /* 0x000000ffff067224 */ /* 0x000fe200078e0016 */
[----:B------:R-:W-:Y:S02]  /*a630*/  SEL R21, R4, R3, !P0 ;  /* 0x0000000304157207 */ /* 0x000fe40004000000 */
[----:B------:R-:W-:-:S07]  /*a640*/  SEL R20, R3, R4, !P0 ;  /* 0x0000000403147207 */ /* 0x000fce0004000000 */
.L_x_183:
[----:B------:R-:W-:-:S08]  /*a650*/  NOP ;  /* 0x0000000000007918 */ /* 0x000fd00000000000 */
[----:B------:R-:W0:-:S00]  /*a660*/  USETMAXREG.DEALLOC.CTAPOOL 0x28 ;  /* 0x00000028000079c8 */ /* 0x000e0000080e0500 */
[----:B0-----:R-:W-:-:S13]  /*a670*/  ISETP.NE.AND P0, PT, R0, RZ, PT ;  /* 0x000000ff0000720c */ /* 0x001fda0003f05270 */
[----:B------:R-:W-:Y:S05]  /*a680*/  @P0 EXIT ;  /* 0x000000000000094d */ /* 0x000fea0003800000 */
[----:B------:R-:W-:Y:S01]  /*a690*/  LOP3.LUT P0, RZ, R8, 0xff, RZ, 0xc0, !PT ;  /* 0x000000ff08ff7812 */ /* 0x000fe2000780c0ff */
[----:B------:R-:W-:Y:S02]  /*a6a0*/  IMAD.MOV.U32 R0, RZ, RZ, 0x1 ;  /* 0x00000001ff007424 */ /* 0x000fe400078e00ff */
[----:B------:R-:W-:-:S10]  /*a6b0*/  IMAD.MOV.U32 R3, RZ, RZ, RZ ;  /* 0x000000ffff037224 */ /* 0x000fd400078e00ff */
[----:B------:R-:W-:Y:S05]  /*a6c0*/  @!P0 BRA `(.L_x_186) ;  /* 0x0000000c00788947 */ /* 0x000fea0003800000 */
[----:B------:R-:W0:Y:S01]  /*a6d0*/  LDC R0, c[0x0][0x28c] ;  /* 0x0000a300ff007b82 */ /* 0x000e220000000800 */
[----:B------:R-:W1:Y:S01]  /*a6e0*/  S2R R8, SR_CgaCtaId ;  /* 0x0000000000087919 */ /* 0x000e620000008800 */
[----:B------:R-:W-:Y:S01]  /*a6f0*/  ULDC UR5, c[0x0][0x658] ;  /* 0x0001960000057ab9 */ /* 0x000fe20000000800 */
[----:B------:R-:W-:Y:S01]  /*a700*/  UMOV UR7, 0xffffffff ;  /* 0xffffffff00077882 */ /* 0x000fe20000000000 */
[----:B------:R-:W-:Y:S01]  /*a710*/  ULDC UR6, c[0x0][0xc] ;  /* 0x0000030000067ab9 */ /* 0x000fe20000000800 */
[----:B------:R-:W-:Y:S01]  /*a720*/  USHF.L.U32 UR9, UR7, UR5, URZ ;  /* 0x0000000507097299 */ /* 0x000fe2000800063f */
[----:B------:R-:W-:Y:S01]  /*a730*/  IMAD.MOV.U32 R11, RZ, RZ, 0xc00 ;  /* 0x00000c00ff0b7424 */ /* 0x000fe200078e00ff */
[----:B------:R-:W-:Y:S01]  /*a740*/  UMOV UR8, 0x1 ;  /* 0x0000000100087882 */ /* 0x000fe20000000000 */
[----:B------:R-:W-:Y:S01]  /*a750*/  ULDC UR7, c[0x0][0x10] ;  /* 0x0000040000077ab9 */ /* 0x000fe20000000800 */
[----:B------:R-:W-:Y:S01]  /*a760*/  USHF.L.U32 UR5, UR8, UR5, URZ ;  /* 0x0000000508057299 */ /* 0x000fe2000800063f */
[----:B------:R-:W-:Y:S01]  /*a770*/  BSSY B0, `(.L_x_186) ;  /* 0x00000d3000007945 */ /* 0x000fe20003800000 */
[----:B------:R-:W-:Y:S01]  /*a780*/  UIMAD.WIDE.U32 UR6, UR6, UR7, URZ ;  /* 0x00000007060672a5 */ /* 0x000fe2000f8e003f */
[----:B------:R-:W-:Y:S01]  /*a790*/  IMAD.MOV.U32 R9, RZ, RZ, 0x1 ;  /* 0x00000001ff097424 */ /* 0x000fe200078e00ff */
[----:B------:R-:W-:Y:S01]  /*a7a0*/  ULDC UR8, c[0x0][0x14] ;  /* 0x0000050000087ab9 */ /* 0x000fe20000000800 */
[----:B------:R-:W-:Y:S01]  /*a7b0*/  LOP3.LUT R13, R19, 0x2, RZ, 0xfc, !PT ;  /* 0x00000002130d7812 */ /* 0x000fe200078efcff */
[----:B------:R-:W-:-:S02]  /*a7c0*/  UIMAD.WIDE.U32 UR30, UR6, UR8, URZ ;  /* 0x00000008061e72a5 */ /* 0x000fc4000f8e003f */
[----:B------:R-:W-:Y:S01]  /*a7d0*/  UIMAD UR7, UR7, UR8, URZ ;  /* 0x00000008070772a4 */ /* 0x000fe2000f8e023f */
[----:B------:R-:W-:Y:S01]  /*a7e0*/  ULDC UR4, c[0x0][0x600] ;  /* 0x0001800000047ab9 */ /* 0x000fe20000000800 */
[----:B------:R-:W-:Y:S02]  /*a7f0*/  ULOP3.LUT UR6, URZ, UR9, URZ, 0x33, !UPT ;  /* 0x000000093f067292 */ /* 0x000fe4000f8e333f */
[----:B------:R-:W-:Y:S01]  /*a800*/  UIADD3 UR4, UR4, -0x1, URZ ;  /* 0xffffffff04047890 */ /* 0x000fe2000fffe03f */
[----:B0-----:R-:W-:Y:S01]  /*a810*/  VIADD R0, R0, 0xff ;  /* 0x000000ff00007836 */ /* 0x001fe20000000000 */
[----:B------:R-:W-:Y:S01]  /*a820*/  UIADD3 UR7, UR31, UR7, URZ ;  /* 0x000000071f077290 */ /* 0x000fe2000fffe03f */
[----:B------:R-:W-:-:S03]  /*a830*/  ULDC.64 UR38, c[0x0][0x198] ;  /* 0x0000660000267ab9 */ /* 0x000fc60000000a00 */
[----:B------:R-:W-:-:S04]  /*a840*/  SHF.R.S32.HI R3, RZ, 0x1f, R0 ;  /* 0x0000001fff037819 */ /* 0x000fc80000011400 */
[----:B------:R-:W-:Y:S01]  /*a850*/  LEA.HI R3, R3, R0, RZ, 0x8 ;  /* 0x0000000003037211 */ /* 0x000fe200078f40ff */
[----:B------:R-:W-:Y:S01]  /*a860*/  IMAD.MOV.U32 R0, RZ, RZ, 0x1 ;  /* 0x00000001ff007424 */ /* 0x000fe200078e00ff */
[----:B-1----:R-:W-:Y:S02]  /*a870*/  LOP3.LUT R8, R8, 0x1, RZ, 0xc0, !PT ;  /* 0x0000000108087812 */ /* 0x002fe400078ec0ff */
[----:B------:R-:W-:Y:S01]  /*a880*/  SHF.R.S32.HI R10, RZ, 0x8, R3 ;  /* 0x00000008ff0a7819 */ /* 0x000fe20000011403 */
[----:B------:R-:W-:Y:S02]  /*a890*/  IMAD.MOV.U32 R3, RZ, RZ, RZ ;  /* 0x000000ffff037224 */ /* 0x000fe400078e00ff */
[----:B------:R-:W-:Y:S02]  /*a8a0*/  IMAD R11, R8, R11, 0x30100 ;  /* 0x00030100080b7424 */ /* 0x000fe400078e020b */
[----:B------:R-:W-:-:S07]  /*a8b0*/  VIADD R12, R10, 0x1 ;  /* 0x000000010a0c7836 */ /* 0x000fce0000000000 */
.L_x_197:
[----:B------:R-:W-:-:S03]  /*a8c0*/  UMOV UR8, 0xffffffff ;  /* 0xffffffff00087882 */ /* 0x000fc60000000000 */
[----:B------:R-:W-:Y:S05]  /*a8d0*/  BRA.DIV UR8, `(.L_x_187) ;  /* 0x0000000e08947947 */ /* 0x000fea000b800000 */
[----:B------:R-:W-:-:S13]  /*a8e0*/  ELECT P6, URZ, PT ;  /* 0x00000000003f782f */ /* 0x000fda00038c0000 */
.L_x_206:
[----:B------:R-:W0:Y:S01]  /*a8f0*/  LDC R4, c[0x0][0x28c] ;  /* 0x0000a300ff047b82 */ /* 0x000e220000000800 */
[----:B------:R-:W-:Y:S01]  /*a900*/  BSSY B1, `(.L_x_188) ;  /* 0x0000045000017945 */ /* 0x000fe20003800000 */
[----:B0-----:R-:W-:-:S13]  /*a910*/  ISETP.LT.OR P6, PT, R4, 0x1, !P6 ;  /* 0x000000010400780c */ /* 0x001fda00077c1670 */
[----:B------:R-:W-:Y:S05]  /*a920*/  @P6 BRA `(.L_x_189) ;  /* 0x0000000400086947 */ /* 0x000fea0003800000 */
[----:B------:R-:W-:Y:S02]  /*a930*/  IMAD R21, R21, 0x2, R8 ;  /* 0x0000000215157824 */ /* 0x000fe400078e0208 */
[----:B------:R-:W-:Y:S02]  /*a940*/  IMAD R22, R20, 0x180, RZ ;  /* 0x0000018014167824 */ /* 0x000fe400078e02ff */
[----:B------:R-:W-:Y:S02]  /*a950*/  IMAD.MOV.U32 R24, RZ, RZ, RZ ;  /* 0x000000ffff187224 */ /* 0x000fe400078e00ff */
[----:B------:R-:W-:Y:S02]  /*a960*/  IMAD.MOV.U32 R4, RZ, RZ, R12 ;  /* 0x000000ffff047224 */ /* 0x000fe400078e000c */
[----:B------:R-:W-:Y:S02]  /*a970*/  IMAD.MOV.U32 R5, RZ, RZ, R0 ;  /* 0x000000ffff057224 */ /* 0x000fe400078e0000 */
[----:B------:R-:W-:-:S02]  /*a980*/  IMAD.MOV.U32 R14, RZ, RZ, R3 ;  /* 0x000000ffff0e7224 */ /* 0x000fc400078e0003 */
[----:B------:R-:W-:-:S07]  /*a990*/  IMAD R21, R21, 0x18, RZ ;  /* 0x0000001815157824 */ /* 0x000fce00078e02ff */
.L_x_192:
[----:B------:R-:W0:Y:S01]  /*a9a0*/  S2R R20, SR_CgaCtaId ;  /* 0x0000000000147919 */ /* 0x000e220000008800 */
[----:B------:R-:W-:Y:S02]  /*a9b0*/  MOV R7, 0x400 ;  /* 0x0000040000077802 */ /* 0x000fe40000000f00 */
[----:B------:R-:W-:-:S13]  /*a9c0*/  LOP3.LUT P1, RZ, R18, 0x7f, RZ, 0xc0, !PT ;  /* 0x0000007f12ff7812 */ /* 0x000fda000782c0ff */
[----:B------:R-:W1:Y:S01]  /*a9d0*/  @!P1 LDC R15, c[0x0][0x500] ;  /* 0x00014000ff0f9b82 */ /* 0x000e620000000800 */
[----:B0-----:R-:W-:Y:S02]  /*a9e0*/  LEA R23, R20, R7, 0x18 ;  /* 0x0000000714177211 */ /* 0x001fe400078ec0ff */
[----:B------:R-:W-:-:S03]  /*a9f0*/  SHF.L.U32 R7, R5, 0x1f, RZ ;  /* 0x0000001f05077819 */ /* 0x000fc600000006ff */
[----:B------:R-:W-:-:S04]  /*aa00*/  IMAD R20, R14, 0x8, R23 ;  /* 0x000000080e147824 */ /* 0x000fc800078e0217 */
[----:B------:R-:W0:Y:S02]  /*aa10*/  SYNCS.PHASECHK.TRANS64.TRYWAIT P0, [R20+URZ+0x10], R7 ;  /* 0x00001007140075a7 */ /* 0x000e24000800017f */
[----:B01----:R-:W-:Y:S05]  /*aa20*/  @!P0 BRA `(.L_x_190) ;  /* 0x0000000c00608947 */ /* 0x003fea0003800000 */
.L_x_207:
[----:B0-----:R-:W-:Y:S01]  /*aa30*/  PRMT R7, R13, 0x9910, RZ ;  /* 0x000099100d077816 */ /* 0x001fe200000000ff */
[----:B------:R0:W-:Y:S03]  /*aa40*/  @!P1 SYNCS.ARRIVE.TRANS64 RZ, [R20+URZ], R15 ;  /* 0x0000000f14ff99a7 */ /* 0x0001e6000800003f */
[----:B------:R-:W-:-:S13]  /*aa50*/  ISETP.NE.AND P0, PT, R7, 0x2, PT ;  /* 0x000000020700780c */ /* 0x000fda0003f05270 */
[----:B0-----:R-:W-:Y:S05]  /*aa60*/  @P0 BRA `(.L_x_191) ;  /* 0x0000000000040947 */ /* 0x001fea0003800000 */
[----:B------:R-:W-:Y:S01]  /*aa70*/  BPT.TRAP 0x1 ;  /* 0x000000040000795c */ /* 0x000fe20000300000 */
.L_x_191:
[----:B------:R-:W-:Y:S01]  /*aa80*/  IMAD R7, R14, 0x18000, R23 ;  /* 0x000180000e077824 */ /* 0x000fe200078e0217 */
[----:B------:R-:W-:Y:S01]  /*aa90*/  R2UR UR8, R23 ;  /* 0x00000000170872ca */ /* 0x000fe200000e0000 */
[----:B------:R-:W-:Y:S01]  /*aaa0*/  VIADD R4, R4, 0xffffffff ;  /* 0xffffffff04047836 */ /* 0x000fe20000000000 */
[----:B------:R-:W-:Y:S01]  /*aab0*/  R2UR UR26, R24 ;  /* 0x00000000181a72ca */ /* 0x000fe200000e0000 */
[----:B------:R-:W-:Y:S01]  /*aac0*/  UIADD3 UR14, UP0, UR38, 0xf0, URZ ;  /* 0x000000f0260e7890 */ /* 0x000fe2000ff1e03f */
[----:B------:R-:W-:Y:S01]  /*aad0*/  R2UR UR16, R7 ;  /* 0x00000000071072ca */ /* 0x000fe200000e0000 */
[----:B------:R-:W-:Y:S01]  /*aae0*/  IMAD R7, R14, 0x3000, R11 ;  /* 0x000030000e077824 */ /* 0x000fe200078e020b */
[----:B------:R-:W-:Y:S01]  /*aaf0*/  R2UR UR25, R20 ;  /* 0x00000000141972ca */ /* 0x000fe200000e0000 */
[----:B------:R-:W-:Y:S01]  /*ab00*/  UIADD3 UR40, UP1, UR38, 0x1f0, URZ ;  /* 0x000001f026287890 */ /* 0x000fe2000ff3e03f */
[----:B------:R-:W-:Y:S01]  /*ab10*/  R2UR UR28, R6 ;  /* 0x00000000061c72ca */ /* 0x000fe200000e0000 */
[----:B------:R-:W-:Y:S01]  /*ab20*/  UIADD3.X UR15, URZ, UR39, URZ, UP0, !UPT ;  /* 0x000000273f0f7290 */ /* 0x000fe200087fe43f */
[----:B------:R-:W-:Y:S01]  /*ab30*/  R2UR UR32, R7 ;  /* 0x00000000072072ca */ /* 0x000fe200000e0000 */
[----:B------:R-:W-:Y:S01]  /*ab40*/  UIADD3.X UR41, URZ, UR39, URZ, UP1, !UPT ;  /* 0x000000273f297290 */ /* 0x000fe20008ffe43f */
[----:B------:R-:W-:Y:S01]  /*ab50*/  R2UR UR27, R22 ;  /* 0x00000000161b72ca */ /* 0x000fe200000e0000 */
[----:B------:R-:W-:Y:S01]  /*ab60*/  VIADD R14, R14, 0x1 ;  /* 0x000000010e0e7836 */ /* 0x000fe20000000000 */
[----:B------:R-:W-:Y:S01]  /*ab70*/  R2UR UR35, R21 ;  /* 0x00000000152372ca */ /* 0x000fe200000e0000 */
[----:B------:R-:W-:Y:S01]  /*ab80*/  UIADD3 UR18, UR26, 0x80, URZ ;  /* 0x000000801a127890 */ /* 0x000fe2000fffe03f */
[----:B------:R-:W-:Y:S01]  /*ab90*/  ISETP.GT.AND P1, PT, R4, 0x1, PT ;  /* 0x000000010400780c */ /* 0x000fe20003f24270 */
[----:B------:R-:W-:Y:S01]  /*aba0*/  UIADD3 UR24, UR16, 0x100, URZ ;  /* 0x0000010010187890 */ /* 0x000fe2000fffe03f */
[----:B------:R-:W-:Y:S01]  /*abb0*/  ISETP.NE.AND P0, PT, R14, 0x2, PT ;  /* 0x000000020e00780c */ /* 0x000fe20003f05270 */
[----:B------:R-:W-:Y:S01]  /*abc0*/  UIADD3 UR16, UR16, 0xc100, URZ ;  /* 0x0000c10010107890 */ /* 0x000fe2000fffe03f */
[----:B------:R-:W-:Y:S01]  /*abd0*/  VIADD R24, R24, 0x100 ;  /* 0x0000010018187836 */ /* 0x000fe20000000000 */
[----:B------:R-:W-:Y:S01]  /*abe0*/  UMOV UR22, 0x0 ;  /* 0x0000000000167882 */ /* 0x000fe20000000000 */
[----:B------:R-:W-:Y:S01]  /*abf0*/  UMOV UR23, 0x10000000 ;  /* 0x1000000000177882 */ /* 0x000fe20000000000 */
[----:B------:R-:W-:Y:S01]  /*ac00*/  UIADD3 UR32, UR8, UR32, URZ ;  /* 0x0000002008207290 */ /* 0x000fe2000fffe03f */
[----:B------:R-:W-:Y:S01]  /*ac10*/  SEL R20, RZ, 0x1, P0 ;  /* 0x00000001ff147807 */ /* 0x000fe20000000000 */
[----:B------:R-:W-:Y:S01]  /*ac20*/  UMOV UR17, UR25 ;  /* 0x0000001900117c82 */ /* 0x000fe20008000000 */
[----:B------:R-:W-:Y:S01]  /*ac30*/  UMOV UR20, UR28 ;  /* 0x0000001c00147c82 */ /* 0x000fe20008000000 */
[----:B------:R-:W-:Y:S01]  /*ac40*/  UIADD3 UR8, UR32, 0x1800, URZ ;  /* 0x0000180020087890 */ /* 0x000fe2000fffe03f */
[----:B------:R0:W-:Y:S01]  /*ac50*/  UTMALDG.3D [UR24], [UR14], desc[UR22] ;  /* 0x000016180e0075b4 */ /* 0x0001e20008011000 */
[----:B------:R-:W-:Y:S01]  /*ac60*/  UMOV UR19, UR27 ;  /* 0x0000001b00137c82 */ /* 0x000fe20008000000 */
[----:B------:R-:W-:Y:S01]  /*ac70*/  UMOV UR13, 0x30000 ;  /* 0x00030000000d7882 */ /* 0x000fe20000000000 */
[----:B------:R-:W-:Y:S01]  /*ac80*/  UMOV UR33, UR25 ;  /* 0x0000001900217c82 */ /* 0x000fe20008000000 */
[----:B------:R-:W-:Y:S01]  /*ac90*/  UMOV UR34, UR26 ;  /* 0x0000001a00227c82 */ /* 0x000fe20008000000 */
[----:B------:R-:W-:Y:S01]  /*aca0*/  UMOV UR36, UR28 ;  /* 0x0000001c00247c82 */ /* 0x000fe20008000000 */
[----:B------:R-:W-:Y:S01]  /*acb0*/  UMOV UR9, UR25 ;  /* 0x0000001900097c82 */ /* 0x000fe20008000000 */
[----:B------:R-:W-:Y:S01]  /*acc0*/  UMOV UR12, UR28 ;  /* 0x0000001c000c7c82 */ /* 0x000fe20008000000 */
[----:B------:R-:W-:Y:S01]  /*acd0*/  UMOV UR11, UR35 ;  /* 0x00000023000b7c82 */ /* 0x000fe20008000000 */
[----:B------:R0:W-:Y:S01]  /*ace0*/  UTMALDG.3D [UR16], [UR14], desc[UR22] ;  /* 0x000016100e0075b4 */ /* 0x0001e20008011000 */
[----:B------:R-:W-:Y:S01]  /*acf0*/  UMOV UR10, UR18 ;  /* 0x00000012000a7c82 */ /* 0x000fe20008000000 */
[----:B------:R-:W-:-:S02]  /*ad00*/  LOP3.LUT R5, R5, R20, RZ, 0x3c, !PT ;  /* 0x0000001405057212 */ /* 0x000fc400078e3cff */
[----:B------:R-:W-:Y:S01]  /*ad10*/  SEL R14, R14, RZ, P0 ;  /* 0x000000ff0e0e7207 */ /* 0x000fe20000000000 */
[----:B------:R0:W-:Y:S01]  /*ad20*/  UTMALDG.3D.MULTICAST [UR32], [UR40], UR13, desc[UR22] ;  /* 0x00001620280073b4 */ /* 0x0001e2000801180d */
[----:B------:R0:W-:Y:S02]  /*ad30*/  UTMALDG.3D.MULTICAST [UR8], [UR40], UR13, desc[UR22] ;  /* 0x00001608280073b4 */ /* 0x0001e4000801180d */
[----:B0-----:R-:W-:Y:S05]  /*ad40*/  @P1 BRA `(.L_x_192) ;  /* 0xfffffffc00141947 */ /* 0x001fea000383ffff */
.L_x_189:
[----:B------:R-:W-:Y:S05]  /*ad50*/  BSYNC B1 ;  /* 0x0000000000017941 */ /* 0x000fea0003800000 */
.L_x_188:
[----:B------:R-:W-:Y:S01]  /*ad60*/  LOP3.LUT P1, RZ, R9, 0xff, RZ, 0xc0, !PT ;  /* 0x000000ff09ff7812 */ /* 0x000fe2000782c0ff */
[----:B------:R-:W-:Y:S01]  /*ad70*/  IMAD.IADD R3, R10, 0x1, R3 ;  /* 0x000000010a037824 */ /* 0x000fe200078e0203 */
[----:B------:R-:W-:Y:S01]  /*ad80*/  IADD3 R16, P2, R16, UR30, RZ ;  /* 0x0000001e10107c10 */ /* 0x000fe2000ff5e0ff */
[----:B------:R-:W-:Y:S01]  /*ad90*/  ULDC.64 UR8, c[0x0][0x650] ;  /* 0x0001940000087ab9 */ /* 0x000fe20000000a00 */
[----:B------:R-:W-:Y:S01]  /*ada0*/  BSSY B1, `(.L_x_193) ;  /* 0x000006d000017945 */ /* 0x000fe20003800000 */
[----:B------:R-:W-:Y:S01]  /*adb0*/  IMAD.MOV.U32 R20, RZ, RZ, -0x1 ;  /* 0xffffffffff147424 */ /* 0x000fe200078e00ff */
[----:B------:R-:W-:Y:S01]  /*adc0*/  ISETP.GT.U32.AND P0, PT, R3, 0x1, PT ;  /* 0x000000010300780c */ /* 0x000fe20003f04070 */
[----:B------:R-:W-:Y:S01]  /*add0*/  IMAD.MOV.U32 R21, RZ, RZ, -0x1 ;  /* 0xffffffffff157424 */ /* 0x000fe200078e00ff */
[----:B------:R-:W-:Y:S02]  /*ade0*/  SHF.R.U32.HI R4, RZ, 0x1, R3 ;  /* 0x00000001ff047819 */ /* 0x000fe40000011603 */
[----:B------:R-:W-:-:S02]  /*adf0*/  ISETP.LT.U32.AND P0, PT, R10, 0x2, P0 ;  /* 0x000000020a00780c */ /* 0x000fc40000701070 */
[----:B------:R-:W-:Y:S01]  /*ae00*/  IADD3.X R17, R17, UR7, RZ, P2, !PT ;  /* 0x0000000711117c10 */ /* 0x000fe200097fe4ff */
[----:B------:R-:W0:Y:S01]  /*ae10*/  @P1 S2R R6, SR_CgaCtaId ;  /* 0x0000000000061919 */ /* 0x000e220000008800 */
[----:B------:R-:W-:Y:S02]  /*ae20*/  @P1 MOV R5, 0x400 ;  /* 0x0000040000051802 */ /* 0x000fe40000000f00 */
[----:B------:R-:W-:Y:S02]  /*ae30*/  ISETP.GE.U32.AND P2, PT, R16, UR8, PT ;  /* 0x0000000810007c0c */ /* 0x000fe4000bf46070 */
[----:B------:R-:W-:Y:S02]  /*ae40*/  LOP3.LUT R4, R4, 0x1, RZ, 0xc0, !PT ;  /* 0x0000000104047812 */ /* 0x000fe400078ec0ff */
[----:B------:R-:W-:Y:S02]  /*ae50*/  LOP3.LUT R3, R3, 0x1, RZ, 0xc0, !PT ;  /* 0x0000000103037812 */ /* 0x000fe400078ec0ff */
[----:B------:R-:W-:-:S02]  /*ae60*/  PRMT R9, RZ, 0x7610, R9 ;  /* 0x00007610ff097816 */ /* 0x000fc40000000009 */
[----:B0-----:R-:W-:Y:S01]  /*ae70*/  @P1 LEA R5, R6, R5, 0x18 ;  /* 0x0000000506051211 */ /* 0x001fe200078ec0ff */
[----:B------:R-:W-:-:S03]  /*ae80*/  IMAD.MOV.U32 R6, RZ, RZ, -0x1 ;  /* 0xffffffffff067424 */ /* 0x000fc600078e00ff */
[----:B------:R0:W-:Y:S01]  /*ae90*/  @P1 SYNCS.ARRIVE.TRANS64.A1T0 RZ, [R5+URZ+0x38], RZ ;  /* 0x000038ff05ff19a7 */ /* 0x0001e2000810003f */
[----:B------:R-:W-:-:S04]  /*aea0*/  ISETP.NE.U32.AND P1, PT, R4, 0x1, PT ;  /* 0x000000010400780c */ /* 0x000fc80003f25070 */
[----:B------:R-:W-:Y:S02]  /*aeb0*/  ISETP.GT.U32.AND P1, PT, R10, 0x1, !P1 ;  /* 0x000000010a00780c */ /* 0x000fe40004f24070 */
[----:B0-----:R-:W-:Y:S02]  /*aec0*/  SEL R5, RZ, 0x1, !P0 ;  /* 0x00000001ff057807 */ /* 0x001fe40004000000 */
[----:B------:R-:W-:Y:S02]  /*aed0*/  ISETP.GE.U32.AND.EX P0, PT, R17, UR9, PT, P2 ;  /* 0x0000000911007c0c */ /* 0x000fe4000bf06120 */
[----:B------:R-:W-:-:S04]  /*aee0*/  SEL R4, RZ, 0x1, !P1 ;  /* 0x00000001ff047807 */ /* 0x000fc80004800000 */
[----:B------:R-:W-:Y:S02]  /*aef0*/  LOP3.LUT R0, R4, R0, R5, 0x96, !PT ;  /* 0x0000000004007212 */ /* 0x000fe400078e9605 */
[----:B------:R-:W-:-:S05]  /*af00*/  PRMT R4, RZ, 0x7610, R4 ;  /* 0x00007610ff047816 */ /* 0x000fca0000000004 */
[----:B------:R-:W-:Y:S05]  /*af10*/  @P0 BRA `(.L_x_194) ;  /* 0x0000000400540947 */ /* 0x000fea0003800000 */
[----:B------:R-:W0:Y:S01]  /*af20*/  S2R R15, SR_CTAID.X ;  /* 0x00000000000f7919 */ /* 0x000e220000002500 */
[----:B------:R-:W-:Y:S01]  /*af30*/  ULDC.64 UR8, c[0x0][0x628] ;  /* 0x00018a0000087ab9 */ /* 0x000fe20000000a00 */
[----:B------:R-:W-:Y:S01]  /*af40*/  ULDC UR11, c[0x0][0x630] ;  /* 0x00018c00000b7ab9 */ /* 0x000fe20000000800 */
[----:B------:R-:W-:Y:S01]  /*af50*/  ISETP.NE.U32.AND P0, PT, RZ, UR8, PT ;  /* 0x00000008ff007c0c */ /* 0x000fe2000bf05070 */
[----:B------:R-:W1:Y:S01]  /*af60*/  S2R R20, SR_CTAID.Y ;  /* 0x0000000000147919 */ /* 0x000e620000002600 */
[----:B------:R-:W-:Y:S01]  /*af70*/  ULDC UR12, c[0x0][0x150] ;  /* 0x00005400000c7ab9 */ /* 0x000fe20000000800 */
[----:B------:R-:W-:Y:S01]  /*af80*/  IMAD.MOV.U32 R4, RZ, RZ, R16 ;  /* 0x000000ffff047224 */ /* 0x000fe200078e0010 */
[----:B------:R-:W-:Y:S01]  /*af90*/  ISETP.NE.AND.EX P0, PT, RZ, UR9, PT, P0 ;  /* 0x00000009ff007c0c */ /* 0x000fe2000bf05300 */
[----:B------:R-:W-:Y:S01]  /*afa0*/  IMAD.MOV.U32 R5, RZ, RZ, R17 ;  /* 0x000000ffff057224 */ /* 0x000fe200078e0011 */
[----:B0-----:R-:W-:-:S11]  /*afb0*/  I2FP.F32.U32 R22, R15 ;  /* 0x0000000f00167245 */ /* 0x001fd60000201000 */
[----:B------:R-:W-:Y:S05]  /*afc0*/  @!P0 BRA `(.L_x_195) ;  /* 0x0000000000288947 */ /* 0x000fea0003800000 */
[----:B------:R-:W-:Y:S02]  /*afd0*/  ULDC UR10, c[0x0][0x634] ;  /* 0x00018d00000a7ab9 */ /* 0x000fe40000000800 */
[----:B------:R-:W-:-:S05]  /*afe0*/  IADD3 R5, P0, R16, UR10, RZ ;  /* 0x0000000a10057c10 */ /* 0x000fca000ff1e0ff */
[----:B------:R-:W-:-:S04]  /*aff0*/  IMAD.X R21, RZ, RZ, R17, P0 ;  /* 0x000000ffff157224 */ /* 0x000fc800000e0611 */
[----:B------:R-:W-:-:S04]  /*b000*/  IMAD.WIDE.U32 R6, R21, UR8, RZ ;  /* 0x0000000815067c25 */ /* 0x000fc8000f8e00ff */
[----:B------:R-:W-:-:S04]  /*b010*/  IMAD.WIDE.U32 R6, P0, R5, UR9, R6 ;  /* 0x0000000905067c25 */ /* 0x000fc8000f800006 */
[----:B------:R-:W-:-:S04]  /*b020*/  IMAD.WIDE.U32 R4, R5, UR8, RZ ;  /* 0x0000000805047c25 */ /* 0x000fc8000f8e00ff */
[----:B------:R-:W-:Y:S01]  /*b030*/  IMAD.MOV.U32 R4, RZ, RZ, R7 ;  /* 0x000000ffff047224 */ /* 0x000fe200078e0007 */
[----:B------:R-:W-:Y:S01]  /*b040*/  IADD3 RZ, P1, R5, R6, RZ ;  /* 0x0000000605ff7210 */ /* 0x000fe20007f3e0ff */
[----:B------:R-:W-:-:S04]  /*b050*/  IMAD.X R5, RZ, RZ, RZ, P0 ;  /* 0x000000ffff057224 */ /* 0x000fc800000e06ff */
[----:B------:R-:W-:-:S08]  /*b060*/  IMAD.WIDE.U32.X R4, R21, UR9, R4, P1 ;  /* 0x0000000915047c25 */ /* 0x000fd000088e0404 */
.L_x_195:
[--C-:B------:R-:W-:Y:S01]  /*b070*/  SHF.R.U64 R14, R4, UR11, R5.reuse ;  /* 0x0000000b040e7c19 */ /* 0x100fe20008001205 */
[----:B------:R-:W-:Y:S01]  /*b080*/  FMUL R22, R22, UR12 ;  /* 0x0000000c16167c20 */ /* 0x000fe20008400000 */
[----:B------:R-:W-:Y:S01]  /*b090*/  SHF.R.U32.HI R4, RZ, UR11, R5 ;  /* 0x0000000bff047c19 */ /* 0x000fe20008011605 */
[----:B------:R-:W0:Y:S01]  /*b0a0*/  LDC R6, c[0x0][0x144] ;  /* 0x00005100ff067b82 */ /* 0x000e220000000800 */
[----:B------:R-:W-:Y:S01]  /*b0b0*/  IADD3 R5, P0, RZ, -R14, RZ ;  /* 0x8000000eff057210 */ /* 0x000fe20007f1e0ff */
[----:B------:R-:W-:Y:S01]  /*b0c0*/  ULDC UR10, c[0x0][0x154] ;  /* 0x00005500000a7ab9 */ /* 0x000fe20000000800 */
[----:B-1----:R-:W-:Y:S01]  /*b0d0*/  I2FP.F32.U32 R7, R20 ;  /* 0x0000001400077245 */ /* 0x002fe20000201000 */
[----:B------:R-:W1:Y:S01]  /*b0e0*/  F2I.U32.TRUNC.NTZ R22, R22 ;  /* 0x0000001600167305 */ /* 0x000e62000020f000 */
[----:B------:R-:W-:Y:S01]  /*b0f0*/  ULDC.64 UR8, c[0x0][0x620] ;  /* 0x0001880000087ab9 */ /* 0x000fe20000000a00 */
[----:B------:R-:W-:Y:S01]  /*b100*/  IMAD.X R4, RZ, RZ, ~R4, P0 ;  /* 0x000000ffff047224 */ /* 0x000fe200000e0e04 */
[----:B------:R-:W-:Y:S01]  /*b110*/  ISETP.NE.AND P2, PT, R2, 0x1, PT ;  /* 0x000000010200780c */ /* 0x000fe20003f45270 */
[----:B------:R-:W-:Y:S01]  /*b120*/  FMUL R23, R7, UR10 ;  /* 0x0000000a07177c20 */ /* 0x000fe20008400000 */
[----:B------:R-:W2:Y:S01]  /*b130*/  LDC R25, c[0x0][0x148] ;  /* 0x00005200ff197b82 */ /* 0x000ea20000000800 */
[----:B------:R-:W-:Y:S01]  /*b140*/  IMAD R4, R4, UR8, RZ ;  /* 0x0000000804047c24 */ /* 0x000fe2000f8e02ff */
[----:B------:R-:W-:-:S02]  /*b150*/  ULDC.64 UR10, c[0x0][0x640] ;  /* 0x00019000000a7ab9 */ /* 0x000fc40000000a00 */
[----:B------:R-:W-:Y:S01]  /*b160*/  ISETP.NE.U32.AND P0, PT, RZ, UR10, PT ;  /* 0x0000000aff007c0c */ /* 0x000fe2000bf05070 */
[----:B------:R-:W3:Y:S01]  /*b170*/  F2I.U32.TRUNC.NTZ R23, R23 ;  /* 0x0000001700177305 */ /* 0x000ee2000020f000 */
[C---:B------:R-:W-:Y:S02]  /*b180*/  IMAD R7, R5.reuse, UR9, R4 ;  /* 0x0000000905077c24 */ /* 0x040fe4000f8e0204 */
[----:B------:R-:W-:Y:S01]  /*b190*/  IMAD.WIDE.U32 R4, R5, UR8, R16 ;  /* 0x0000000805047c25 */ /* 0x000fe2000f8e0010 */
[----:B------:R-:W-:Y:S01]  /*b1a0*/  ULDC UR8, c[0x0][0x618] ;  /* 0x0001860000087ab9 */ /* 0x000fe20000000800 */
[----:B------:R-:W-:Y:S02]  /*b1b0*/  ISETP.NE.AND.EX P0, PT, RZ, UR11, PT, P0 ;  /* 0x0000000bff007c0c */ /* 0x000fe4000bf05300 */
[----:B------:R-:W-:Y:S02]  /*b1c0*/  IMAD.IADD R5, R5, 0x1, R7 ;  /* 0x0000000105057824 */ /* 0x000fe400078e0207 */
[----:B-1----:R-:W-:-:S03]  /*b1d0*/  IMAD.MOV R22, RZ, RZ, -R22 ;  /* 0x000000ffff167224 */ /* 0x002fc600078e0a16 */
[----:B------:R-:W-:Y:S01]  /*b1e0*/  SHF.R.U64 R21, R4, UR8, R5 ;  /* 0x0000000804157c19 */ /* 0x000fe20008001205 */
[----:B0-----:R-:W-:Y:S01]  /*b1f0*/  IMAD R15, R6, R22, R15 ;  /* 0x00000016060f7224 */ /* 0x001fe200078e020f */
[----:B------:R-:W-:Y:S01]  /*b200*/  SHF.R.U32.HI R4, RZ, UR8, R5 ;  /* 0x00000008ff047c19 */ /* 0x000fe20008011605 */
[----:B------:R-:W-:Y:S01]  /*b210*/  ULDC UR8, c[0x0][0x608] ;  /* 0x0001820000087ab9 */ /* 0x000fe20000000800 */
[----:B---3--:R-:W-:Y:S02]  /*b220*/  IMAD.MOV R6, RZ, RZ, -R23 ;  /* 0x000000ffff067224 */ /* 0x008fe400078e0a17 */
[--C-:B------:R-:W-:Y:S02]  /*b230*/  SHF.R.U64 R22, R21, UR8, R4.reuse ;  /* 0x0000000815167c19 */ /* 0x100fe40008001204 */
[----:B------:R-:W-:Y:S01]  /*b240*/  SHF.R.U32.HI R5, RZ, UR8, R4 ;  /* 0x00000008ff057c19 */ /* 0x000fe20008011604 */
[----:B------:R-:W-:Y:S01]  /*b250*/  ULDC UR8, c[0x0][0x658] ;  /* 0x0001960000087ab9 */ /* 0x000fe20000000800 */
[----:B--2---:R-:W-:-:S02]  /*b260*/  @P2 IMAD R15, R25, R6, R20 ;  /* 0x00000006190f2224 */ /* 0x004fc400078e0214 */
[--C-:B------:R-:W-:Y:S02]  /*b270*/  SHF.R.U64 R20, R22, UR8, R5.reuse ;  /* 0x0000000816147c19 */ /* 0x100fe40008001205 */
[----:B------:R-:W-:-:S03]  /*b280*/  SHF.R.U32.HI R23, RZ, UR8, R5 ;  /* 0x00000008ff177c19 */ /* 0x000fc60008011605 */
[----:B------:R-:W-:Y:S02]  /*b290*/  IMAD.MOV.U32 R6, RZ, RZ, R20 ;  /* 0x000000ffff067224 */ /* 0x000fe400078e0014 */
[----:B------:R-:W-:Y:S01]  /*b2a0*/  IMAD.MOV.U32 R5, RZ, RZ, R23 ;  /* 0x000000ffff057224 */ /* 0x000fe200078e0017 */
[----:B------:R-:W-:Y:S06]  /*b2b0*/  @!P0 BRA `(.L_x_196) ;  /* 0x00000000002c8947 */ /* 0x000fec0003800000 */
        /* <DEDUP_REMOVED lines=9> */
[----:B------:R-:W-:-:S04]  /*b350*/  IMAD.WIDE.U32.X R4, R23, UR11, R4, P1 ;  /* 0x0000000b17047c25 */ /* 0x000fc800088e0404 */
[----:B------:R-:W-:-:S07]  /*b360*/  IMAD.MOV.U32 R6, RZ, RZ, R4 ;  /* 0x000000ffff067224 */ /* 0x000fce00078e0004 */
.L_x_196:
[----:B------:R-:W-:Y:S01]  /*b370*/  ULDC UR8, c[0x0][0x648] ;  /* 0x0001920000087ab9 */ /* 0x000fe20000000800 */
[----:B------:R-:W-:Y:S01]  /*b380*/  LOP3.LUT R4, R22, UR6, RZ, 0xc0, !PT ;  /* 0x0000000616047c12 */ /* 0x000fe2000f8ec0ff */
[----:B------:R-:W-:Y:S01]  /*b390*/  ULDC UR9, c[0x0][0x610] ;  /* 0x0001840000097ab9 */ /* 0x000fe20000000800 */
[----:B------:R-:W-:Y:S01]  /*b3a0*/  SHF.R.U64 R5, R6, UR8, R5 ;  /* 0x0000000806057c19 */ /* 0x000fe20008001205 */
[----:B------:R-:W-:Y:S01]  /*b3b0*/  ULDC UR8, c[0x0][0x638] ;  /* 0x00018e0000087ab9 */ /* 0x000fe20000000800 */
[----:B------:R-:W-:Y:S01]  /*b3c0*/  LOP3.LUT R21, R21, UR4, RZ, 0xc0, !PT ;  /* 0x0000000415157c12 */ /* 0x000fe2000f8ec0ff */
[----:B------:R-:W-:Y:S02]  /*b3d0*/  IMAD.MOV.U32 R6, RZ, RZ, R14 ;  /* 0x000000ffff067224 */ /* 0x000fe400078e000e */
[----:B------:R-:W-:Y:S02]  /*b3e0*/  IMAD.MOV R7, RZ, RZ, -R5 ;  /* 0x000000ffff077224 */ /* 0x000fe400078e0a05 */
[----:B------:R-:W-:-:S02]  /*b3f0*/  IMAD R4, R5, UR5, R4 ;  /* 0x0000000505047c24 */ /* 0x000fc4000f8e0204 */
[----:B------:R-:W-:Y:S01]  /*b400*/  IMAD R20, R7, UR8, R20 ;  /* 0x0000000807147c24 */ /* 0x000fe2000f8e0214 */
[----:B------:R-:W-:Y:S01]  /*b410*/  ULDC UR8, c[0x0][0x600] ;  /* 0x0001800000087ab9 */ /* 0x000fe20000000800 */
[----:B------:R-:W-:Y:S02]  /*b420*/  IMAD R15, R4, UR9, R15 ;  /* 0x00000009040f7c24 */ /* 0x000fe4000f8e020f */
[----:B------:R-:W-:Y:S02]  /*b430*/  IMAD R20, R20, UR8, R21 ;  /* 0x0000000814147c24 */ /* 0x000fe4000f8e0215 */
[----:B------:R-:W-:-:S03]  /*b440*/  IMAD.MOV.U32 R4, RZ, RZ, 0x1 ;  /* 0x00000001ff047424 */ /* 0x000fc600078e00ff */
[----:B------:R-:W-:Y:S02]  /*b450*/  SEL R21, R20, R15, !P2 ;  /* 0x0000000f14157207 */ /* 0x000fe40005000000 */
[----:B------:R-:W-:-:S07]  /*b460*/  SEL R20, R15, R20, !P2 ;  /* 0x000000140f147207 */ /* 0x000fce0005000000 */
.L_x_194:
[----:B------:R-:W-:Y:S05]  /*b470*/  BSYNC B1 ;  /* 0x0000000000017941 */ /* 0x000fea0003800000 */
.L_x_193:
[----:B------:R-:W-:-:S13]  /*b480*/  LOP3.LUT P0, RZ, R4, 0xff, RZ, 0xc0, !PT ;  /* 0x000000ff04ff7812 */ /* 0x000fda000780c0ff */
[----:B------:R-:W-:Y:S05]  /*b490*/  @P0 BRA `(.L_x_197) ;  /* 0xfffffff400080947 */ /* 0x000fea000383ffff */
[----:B------:R-:W-:Y:S05]  /*b4a0*/  BSYNC B0 ;  /* 0x0000000000007941 */ /* 0x000fea0003800000 */
.L_x_186:
[----:B------:R-:W-:-:S03]  /*b4b0*/  UMOV UR8, 0xffffffff ;  /* 0xffffffff00087882 */ /* 0x000fc60000000000 */
[----:B------:R-:W-:Y:S05]  /*b4c0*/  BRA.DIV UR8, `(.L_x_198) ;  /* 0x0000000208cc7947 */ /* 0x000fea000b800000 */
[----:B------:R-:W-:-:S13]  /*b4d0*/  ELECT P6, URZ, PT ;  /* 0x00000000003f782f */ /* 0x000fda00038c0000 */
.L_x_210:
[----:B------:R-:W-:Y:S04]  /*b4e0*/  BSSY B0, `(.L_x_199) ;  /* 0x0000019000007945 */ /* 0x000fe80003800000 */
[----:B------:R-:W-:Y:S05]  /*b4f0*/  @!P6 BRA `(.L_x_200) ;  /* 0x00000000005ce947 */ /* 0x000fea0003800000 */
[----:B------:R-:W-:-:S04]  /*b500*/  LOP3.LUT R19, R19, 0x2, RZ, 0xfc, !PT ;  /* 0x0000000213137812 */ /* 0x000fc800078efcff */
[----:B------:R-:W-:-:S13]  /*b510*/  ISETP.NE.AND P0, PT, R19, 0x3, PT ;  /* 0x000000031300780c */ /* 0x000fda0003f05270 */
[----:B------:R-:W-:Y:S05]  /*b520*/  @!P0 BRA `(.L_x_201) ;  /* 0x0000000000048947 */ /* 0x000fea0003800000 */
[----:B------:R-:W-:Y:S01]  /*b530*/  BPT.TRAP 0x1 ;  /* 0x000000040000795c */ /* 0x000fe20000300000 */
.L_x_201:
[----:B------:R-:W0:Y:S01]  /*b540*/  S2R R5, SR_CgaCtaId ;  /* 0x0000000000057919 */ /* 0x000e220000008800 */
[----:B------:R-:W-:Y:S02]  /*b550*/  MOV R2, 0x400 ;  /* 0x0000040000027802 */ /* 0x000fe40000000f00 */
[----:B------:R-:W-:Y:S02]  /*b560*/  SHF.L.U32 R4, R0, 0x1f, RZ ;  /* 0x0000001f00047819 */ /* 0x000fe400000006ff */
[----:B0-----:R-:W-:-:S05]  /*b570*/  LEA R2, R5, R2, 0x18 ;  /* 0x0000000205027211 */ /* 0x001fca00078ec0ff */
[----:B------:R-:W-:-:S04]  /*b580*/  VIADD R2, R2, 0x10 ;  /* 0x0000001002027836 */ /* 0x000fc80000000000 */
[C---:B------:R-:W-:Y:S02]  /*b590*/  IMAD R7, R3.reuse, 0x8, R2 ;  /* 0x0000000803077824 */ /* 0x040fe400078e0202 */
[----:B------:R-:W-:Y:S02]  /*b5a0*/  VIADD R3, R3, 0x1 ;  /* 0x0000000103037836 */ /* 0x000fe40000000000 */
[----:B------:R-:W0:Y:S03]  /*b5b0*/  SYNCS.PHASECHK.TRANS64.TRYWAIT P0, [R7+URZ], R4 ;  /* 0x00000004070075a7 */ /* 0x000e26000800017f */
[----:B------:R-:W-:-:S04]  /*b5c0*/  ISETP.NE.AND P1, PT, R3, 0x2, PT ;  /* 0x000000020300780c */ /* 0x000fc80003f25270 */
[----:B------:R-:W-:Y:S02]  /*b5d0*/  SEL R5, RZ, 0x1, P1 ;  /* 0x00000001ff057807 */ /* 0x000fe40000800000 */
[----:B------:R-:W-:Y:S02]  /*b5e0*/  SEL R3, R3, RZ, P1 ;  /* 0x000000ff03037207 */ /* 0x000fe40000800000 */
[----:B------:R-:W-:Y:S01]  /*b5f0*/  LOP3.LUT R0, R0, R5, RZ, 0x3c, !PT ;  /* 0x0000000500007212 */ /* 0x000fe200078e3cff */
[----:B0-----:R-:W-:Y:S06]  /*b600*/  @!P0 BRA `(.L_x_202) ;  /* 0x00000000009c8947 */ /* 0x001fec0003800000 */
.L_x_211:
[----:B------:R-:W-:Y:S01]  /*b610*/  IMAD R3, R3, 0x8, R2 ;  /* 0x0000000803037824 */ /* 0x000fe200078e0202 */
[----:B------:R-:W-:-:S07]  /*b620*/  SHF.L.U32 R0, R0, 0x1f, RZ ;  /* 0x0000001f00007819 */ /* 0x000fce00000006ff */
.L_x_203:
[----:B-1----:R1:W2:Y:S02]  /*b630*/  SYNCS.PHASECHK.TRANS64.TRYWAIT P0, [R3+URZ], R0 ;  /* 0x00000000030075a7 */ /* 0x0022a4000800017f */
[----:B--2---:R-:W-:Y:S05]  /*b640*/  @!P0 NANOSLEEP.SYNCS 0x989680 ;  /* 0x009896800000895d */ /* 0x004fea0003900000 */
[----:B------:R-:W2:Y:S02]  /*b650*/  @!P0 SYNCS.PHASECHK.TRANS64 P0, [R3+URZ], R0 ;  /* 0x00000000030085a7 */ /* 0x000ea4000800007f */
[----:B--2---:R-:W-:Y:S05]  /*b660*/  @!P0 BRA `(.L_x_203) ;  /* 0xfffffffc00f08947 */ /* 0x004fea000383ffff */
.L_x_200:
[----:B------:R-:W-:Y:S05]  /*b670*/  BSYNC B0 ;  /* 0x0000000000007941 */ /* 0x000fea0003800000 */
.L_x_199:
[----:B------:R-:W-:Y:S05]  /*b680*/  EXIT ;  /* 0x000000000000794d */ /* 0x000fea0003800000 */
.L_x_21:
[----:B-1----:R1:W2:Y:S02]  /*b690*/  SYNCS.PHASECHK.TRANS64.TRYWAIT P1, [R3+URZ], R0 ;  /* 0x00000000030075a7 */ /* 0x0022a4000802017f */
[----:B--2---:R-:W-:Y:S05]  /*b6a0*/  @!P1 NANOSLEEP.SYNCS 0x989680 ;  /* 0x009896800000995d */ /* 0x004fea0003900000 */
[----:B------:R-:W2:Y:S02]  /*b6b0*/  @!P1 SYNCS.PHASECHK.TRANS64 P1, [R3+URZ], R0 ;  /* 0x00000000030095a7 */ /* 0x000ea4000802007f */
[----:B--2---:R-:W-:Y:S05]  /*b6c0*/  @!P1 BRA `(.L_x_21) ;  /* 0xfffffffc00f09947 */ /* 0x004fea000383ffff */
[----:B------:R-:W-:Y:S05]  /*b6d0*/  BRA `(.L_x_20) ;  /* 0xffffff5c009c7947 */ /* 0x000fea000383ffff */
.L_x_26:
[----:B-1----:R1:W2:Y:S02]  /*b6e0*/  SYNCS.PHASECHK.TRANS64.TRYWAIT P1, [R5+URZ], R4 ;  /* 0x00000004050075a7 */ /* 0x0022a4000802017f */
[----:B--2---:R-:W-:Y:S05]  /*b6f0*/  @!P1 NANOSLEEP.SYNCS 0x989680 ;  /* 0x009896800000995d */ /* 0x004fea0003900000 */
[----:B------:R-:W2:Y:S02]  /*b700*/  @!P1 SYNCS.PHASECHK.TRANS64 P1, [R5+URZ], R4 ;  /* 0x00000004050095a7 */ /* 0x000ea4000802007f */
[----:B--2---:R-:W-:Y:S05]  /*b710*/  @!P1 BRA `(.L_x_26) ;  /* 0xfffffffc00f09947 */ /* 0x004fea000383ffff */
[----:B------:R-:W-:Y:S05]  /*b720*/  BRA `(.L_x_25) ;  /* 0xffffff7800c87947 */ /* 0x000fea000383ffff */
.L_x_187:
[----:B------:R-:W-:Y:S01]  /*b730*/  BSSY B1, `(.L_x_204) ;  /* 0x0000006000017945 */ /* 0x000fe20003800000 */
[----:B------:R-:W-:-:S07]  /*b740*/  IMAD.MOV.U32 R15, RZ, RZ, -0x1 ;  /* 0xffffffffff0f7424 */ /* 0x000fce00078e00ff */
[----:B------:R-:W-:Y:S05]  /*b750*/  WARPSYNC.COLLECTIVE R15, `(.L_x_205) ;  /* 0x000000000f0c7348 */ /* 0x000fea0003c00000 */
[----:B------:R-:W-:Y:S02]  /*b760*/  ELECT P6, UR62, PT ;  /* 0x00000000003e782f */ /* 0x000fe400038c0000 */
[----:B------:R-:W-:Y:S01]  /*b770*/  MOV R14, UR62 ;  /* 0x0000003e000e7c02 */ /* 0x000fe20008000f00 */
[----:B------:R-:W-:Y:S10]  /*b780*/  ENDCOLLECTIVE ;  /* 0x000000000000791b */ /* 0x000ff40003800000 */
.L_x_205:
[----:B------:R-:W-:Y:S05]  /*b790*/  BSYNC B1 ;  /* 0x0000000000017941 */ /* 0x000fea0003800000 */
.L_x_204:
[----:B------:R-:W-:Y:S05]  /*b7a0*/  BRA `(.L_x_206) ;  /* 0xfffffff000507947 */ /* 0x000fea000383ffff */
.L_x_190:
[----:B0-----:R0:W1:Y:S02]  /*b7b0*/  SYNCS.PHASECHK.TRANS64.TRYWAIT P0, [R20+URZ+0x10], R7 ;  /* 0x00001007140075a7 */ /* 0x001064000800017f */
[----:B-1----:R-:W-:Y:S05]  /*b7c0*/  @!P0 NANOSLEEP.SYNCS 0x989680 ;  /* 0x009896800000895d */ /* 0x002fea0003900000 */
[----:B------:R-:W1:Y:S02]  /*b7d0*/  @!P0 SYNCS.PHASECHK.TRANS64 P0, [R20+URZ+0x10], R7 ;  /* 0x00001007140085a7 */ /* 0x000e64000800007f */
[----:B-1----:R-:W-:Y:S05]  /*b7e0*/  @!P0 BRA `(.L_x_190) ;  /* 0xfffffffc00f08947 */ /* 0x002fea000383ffff */
[----:B------:R-:W-:Y:S05]  /*b7f0*/  BRA `(.L_x_207) ;  /* 0xfffffff0008c7947 */ /* 0x000fea000383ffff */
.L_x_198:
[----:B------:R-:W-:Y:S01]  /*b800*/  BSSY B0, `(.L_x_208) ;  /* 0x0000006000007945 */ /* 0x000fe20003800000 */
[----:B------:R-:W-:-:S07]  /*b810*/  IMAD.MOV.U32 R15, RZ, RZ, -0x1 ;  /* 0xffffffffff0f7424 */ /* 0x000fce00078e00ff */
[----:B------:R-:W-:Y:S05]  /*b820*/  WARPSYNC.COLLECTIVE R15, `(.L_x_209) ;  /* 0x000000000f0c7348 */ /* 0x000fea0003c00000 */
[----:B------:R-:W-:Y:S02]  /*b830*/  ELECT P6, UR62, PT ;  /* 0x00000000003e782f */ /* 0x000fe400038c0000 */
[----:B------:R-:W-:Y:S01]  /*b840*/  MOV R14, UR62 ;  /* 0x0000003e000e7c02 */ /* 0x000fe20008000f00 */
[----:B------:R-:W-:Y:S10]  /*b850*/  ENDCOLLECTIVE ;  /* 0x000000000000791b */ /* 0x000ff40003800000 */
.L_x_209:
[----:B------:R-:W-:Y:S05]  /*b860*/  BSYNC B0 ;  /* 0x0000000000007941 */ /* 0x000fea0003800000 */
.L_x_208:
[----:B------:R-:W-:Y:S05]  /*b870*/  BRA `(.L_x_210) ;  /* 0xfffffffc00187947 */ /* 0x000fea000383ffff */
.L_x_202:
[----:B0-----:R0:W1:Y:S02]  /*b880*/  SYNCS.PHASECHK.TRANS64.TRYWAIT P0, [R7+URZ], R4 ;  /* 0x00000004070075a7 */ /* 0x001064000800017f */
[----:B-1----:R-:W-:Y:S05]  /*b890*/  @!P0 NANOSLEEP.SYNCS 0x989680 ;  /* 0x009896800000895d */ /* 0x002fea0003900000 */
[----:B------:R-:W1:Y:S02]  /*b8a0*/  @!P0 SYNCS.PHASECHK.TRANS64 P0, [R7+URZ], R4 ;  /* 0x00000004070085a7 */ /* 0x000e64000800007f */
[----:B-1----:R-:W-:Y:S05]  /*b8b0*/  @!P0 BRA `(.L_x_202) ;  /* 0xfffffffc00f08947 */ /* 0x002fea000383ffff */
[----:B------:R-:W-:Y:S05]  /*b8c0*/  BRA `(.L_x_211) ;  /* 0xfffffffc00507947 */ /* 0x000fea000383ffff */
.L_x_212:
[----:B------:R-:W-:-:S00]  /*b8d0*/  BRA `(.L_x_212) ;  /* 0xfffffffc00fc7947 */ /* 0x000fc0000383ffff */
[----:B------:R-:W-:-:S00]  /*b8e0*/  NOP ;  /* 0x0000000000007918 */ /* 0x000fc00000000000 */
        /* <DEDUP_REMOVED lines=9> */
.L_x_213:


//--------------------- .nv.global.init           --------------------------
	.section	.nv.global.init,"aw",@progbits
.nv.global.init:
	.type		$str$22,@object
	.size		$str$22,($str$23 - $str$22)
$str$22:
        /*0000*/ 	.byte	0x6b, 0x5f, 0x74, 0x69, 0x6c, 0x65, 0x5f, 0x63, 0x6f, 0x75, 0x6e, 0x74, 0x20, 0x3e, 0x3d, 0x20
        /*0010*/ 	.byte	0x31, 0x00
	.type		$str$23,@object
	.size		$str$23,(__unnamed_1 - $str$23)
$str$23:
        /*0012*/ 	.byte	0x2f, 0x74, 0x6d, 0x70, 0x2f, 0x63, 0x75, 0x74, 0x6c, 0x61, 0x73, 0x73, 0x5f, 0x73, 0x77, 0x65
        /*0022*/ 	.byte	0x65, 0x70, 0x5f, 0x73, 0x72, 0x63, 0x2f, 0x69, 0x6e, 0x63, 0x6c, 0x75, 0x64, 0x65, 0x2f, 0x63
        /*0032*/ 	.byte	0x75, 0x74, 0x6c, 0x61, 0x73, 0x73, 0x2f, 0x67, 0x65, 0x6d, 0x6d, 0x2f, 0x63, 0x6f, 0x6c, 0x6c
        /*0042*/ 	.byte	0x65, 0x63, 0x74, 0x69, 0x76, 0x65, 0x2f, 0x73, 0x6d, 0x39, 0x30, 0x5f, 0x6d, 0x6d, 0x61, 0x5f
        /*0052*/ 	.byte	0x74, 0x6d, 0x61, 0x5f, 0x67, 0x6d, 0x6d, 0x61, 0x5f, 0x73, 0x73, 0x5f, 0x77, 0x61, 0x72, 0x70
        /*0062*/ 	.byte	0x73, 0x70, 0x65, 0x63, 0x69, 0x61, 0x6c, 0x69, 0x7a, 0x65, 0x64, 0x2e, 0x68, 0x70, 0x70, 0x00
	.type		__unnamed_1,@object
	.size		__unnamed_1,(.L_0 - __unnamed_1)
__unnamed_1:
        /*0072*/ 	.byte	0x76, 0x6f, 0x69, 0x64, 0x20, 0x63, 0x75, 0x74, 0x6c, 0x61, 0x73, 0x73, 0x3a, 0x3a, 0x67, 0x65
        /* <DEDUP_REMOVED lines=172> */
        /*0b42*/ 	.byte	0x3a, 0x3a, 0x69, 0x64, 0x65, 0x6e, 0x74, 0x69, 0x74, 0x79, 0x5d, 0x00
.L_0:


//--------------------- .nv.shared._ZN7cutlass13device_kernelINS_4gemm6kernel13GemmUniversalIN4cute5tupleIJiiiiEEENS1_10collective13CollectiveMmaINS1_34MainloopSm90TmaGmmaWarpSpecializedILi2ENS5_IJNS4_1CILi2EEENSA_ILi1EEESC_EEENS1_35KernelTmaWarpSpecializedCooperativeEEENS5_IJNSA_ILi384EEENSA_ILi48EEENSA_ILi256EEEEEEaNS5_IJlSC_lEEEaSK_NS4_8TiledMMAINS4_8MMA_AtomIJNS4_4SM904GMMA26MMA_64x16x32_S32S8S8_SS_TNEEEENS4_6LayoutISD_NS5_IJSC_NSA_ILi0EEESS_EEEEENS5_IJNS4_10UnderscoreESV_SV_EEEEENS4_13SM90_TMA_LOADENS4_14ComposedLayoutINS4_7SwizzleILi3ELi4ELi3EEENS4_18smem_ptr_flag_bitsILi8EEENSR_INS5_IJNSA_ILi8EEENSA_ILi128EEEEEENS5_IJS15_SC_EEEEEEEvNS4_8identityENS4_23SM90_TMA_LOAD_MULTICASTES19_vS1A_EENS_8epilogue10collective6detail29Sm90TmaWarpSpecializedAdapterINS1E_15DefaultEpilogueIaSK_SK_NS1D_6thread17LinearCombinationIaLi1EiiLNS1I_9ScaleType4KindE0ELNS_15FloatRoundStyleE2EaEENS1_15EpilogueDefaultEEEEEvvEEEEvNT_6ParamsE --------------------------
	.section	.nv.shared._ZN7cutlass13device_kernelINS_4gemm6kernel13GemmUniversalIN4cute5tupleIJiiiiEEENS1_10collective13CollectiveMmaINS1_34MainloopSm90TmaGmmaWarpSpecializedILi2ENS5_IJNS4_1CILi2EEENSA_ILi1EEESC_EEENS1_35KernelTmaWarpSpecializedCooperativeEEENS5_IJNSA_ILi384EEENSA_ILi48EEENSA_ILi256EEEEEEaNS5_IJlSC_lEEEaSK_NS4_8TiledMMAINS4_8MMA_AtomIJNS4_4SM904GMMA26MMA_64x16x32_S32S8S8_SS_TNEEEENS4_6LayoutISD_NS5_IJSC_NSA_ILi0EEESS_EEEEENS5_IJNS4_10UnderscoreESV_SV_EEEEENS4_13SM90_TMA_LOADENS4_14ComposedLayoutINS4_7SwizzleILi3ELi4ELi3EEENS4_18smem_ptr_flag_bitsILi8EEENSR_INS5_IJNSA_ILi8EEENSA_ILi128EEEEEENS5_IJS15_SC_EEEEEEEvNS4_8identityENS4_23SM90_TMA_LOAD_MULTICASTES19_vS1A_EENS_8epilogue10collective6detail29Sm90TmaWarpSpecializedAdapterINS1E_15DefaultEpilogueIaSK_SK_NS1D_6thread17LinearCombinationIaLi1EiiLNS1I_9ScaleType4KindE0ELNS_15FloatRoundStyleE2EaEENS1_15EpilogueDefaultEEEEEvvEEEEvNT_6ParamsE,"aw",@nobits
	.sectionflags	@""
	.align	16
	.zero		1024


//--------------------- .nv.shared.reserved.0     --------------------------
	.section	.nv.shared.reserved.0,"aw",@nobits
	.weak		__nv_reservedSMEM_offset_0_alias
	.size		__nv_reservedSMEM_offset_0_alias, 0, 0
	.other		__nv_reservedSMEM_offset_0_alias,@"STO_CUDA_RESERVED_SHARED STV_DEFAULT"
__nv_reservedSMEM_offset_0_alias:
	.zero		0


//--------------------- .nv.global                --------------------------
	.section	.nv.global,"aw",@nobits
.nv.global:
	.type		_ZN39_INTERNAL_caf4361f_4_k_cu_73bd8f4c_93604cute1_E,@object
	.size		_ZN39_INTERNAL_caf4361f_4_k_cu_73bd8f4c_93604cute1_E,(_ZN39_INTERNAL_caf4361f_4_k_cu_73bd8f4c_93604cuda3std3__45__cpo6cbeginE - _ZN39_INTERNAL_caf4361f_4_k_cu_73bd8f4c_93604cute1_E)
_ZN39_INTERNAL_caf4361f_4_k_cu_73bd8f4c_93604cute1_E:
	.zero		1
	.type		_ZN39_INTERNAL_caf4361f_4_k_cu_73bd8f4c_93604cuda3std3__45__cpo6cbeginE,@object
	.size		_ZN39_INTERNAL_caf4361f_4_k_cu_73bd8f4c_93604cuda3std3__45__cpo6cbeginE,(_ZN39_INTERNAL_caf4361f_4_k_cu_73bd8f4c_93604cuda3std3__48in_placeE - _ZN39_INTERNAL_caf4361f_4_k_cu_73bd8f4c_93604cuda3std3__45__cpo6cbeginE)
_ZN39_INTERNAL_caf4361f_4_k_cu_73bd8f4c_93604cuda3std3__45__cpo6cbeginE:
	.zero		1
	.type		_ZN39_INTERNAL_caf4361f_4_k_cu_73bd8f4c_93604cuda3std3__48in_placeE,@object
	.size		_ZN39_INTERNAL_caf4361f_4_k_cu_73bd8f4c_93604cuda3std3__48in_placeE,(_ZN39_INTERNAL_caf4361f_4_k_cu_73bd8f4c_93604cuda3std6ranges3__45__cpo9iter_moveE - _ZN39_INTERNAL_caf4361f_4_k_cu_73bd8f4c_93604cuda3std3__48in_placeE)
_ZN39_INTERNAL_caf4361f_4_k_cu_73bd8f4c_93604cuda3std3__48in_placeE:
	.zero		1
	.type		_ZN39_INTERNAL_caf4361f_4_k_cu_73bd8f4c_93604cuda3std6ranges3__45__cpo9iter_moveE,@object
	.size		_ZN39_INTERNAL_caf4361f_4_k_cu_73bd8f4c_93604cuda3std6ranges3__45__cpo9iter_moveE,(_ZN39_INTERNAL_caf4361f_4_k_cu_73bd8f4c_93604cuda3std3__45__cpo5beginE - _ZN39_INTERNAL_caf4361f_4_k_cu_73bd8f4c_93604cuda3std6ranges3__45__cpo9iter_moveE)
_ZN39_INTERNAL_caf4361f_4_k_cu_73bd8f4c_93604cuda3std6ranges3__45__cpo9iter_moveE:
	.zero		1
	.type		_ZN39_INTERNAL_caf4361f_4_k_cu_73bd8f4c_93604cuda3std3__45__cpo5beginE,@object
	.size		_ZN39_INTERNAL_caf4361f_4_k_cu_73bd8f4c_93604cuda3std3__45__cpo5beginE,(_ZN39_INTERNAL_caf4361f_4_k_cu_73bd8f4c_93604cuda3std3__441_GLOBAL__N__caf4361f_4_k_cu_73bd8f4c_93606ignoreE - _ZN39_INTERNAL_caf4361f_4_k_cu_73bd8f4c_93604cuda3std3__45__cpo5beginE)
_ZN39_INTERNAL_caf4361f_4_k_cu_73bd8f4c_93604cuda3std3__45__cpo5beginE:
	.zero		1
	.type		_ZN39_INTERNAL_caf4361f_4_k_cu_73bd8f4c_93604cuda3std3__441_GLOBAL__N__caf4361f_4_k_cu_73bd8f4c_93606ignoreE,@object
	.size		_ZN39_INTERNAL_caf4361f_4_k_cu_73bd8f4c_93604cuda3std3__441_GLOBAL__N__caf4361f_4_k_cu_73bd8f4c_93606ignoreE,(_ZN39_INTERNAL_caf4361f_4_k_cu_73bd8f4c_93604cute7productE - _ZN39_INTERNAL_caf4361f_4_k_cu_73bd8f4c_93604cuda3std3__441_GLOBAL__N__caf4361f_4_k_cu_73bd8f4c_93606ignoreE)
_ZN39_INTERNAL_caf4361f_4_k_cu_73bd8f4c_93604cuda3std3__441_GLOBAL__N__caf4361f_4_k_cu_73bd8f4c_93606ignoreE:
	.zero		1
	.type		_ZN39_INTERNAL_caf4361f_4_k_cu_73bd8f4c_93604cute7productE,@object
	.size		_ZN39_INTERNAL_caf4361f_4_k_cu_73bd8f4c_93604cute7productE,(_ZN39_INTERNAL_caf4361f_4_k_cu_73bd8f4c_93604cuda3std3__45__cpo3endE - _ZN39_INTERNAL_caf4361f_4_k_cu_73bd8f4c_93604cute7productE)
_ZN39_INTERNAL_caf4361f_4_k_cu_73bd8f4c_93604cute7productE:
	.zero		1
	.type		_ZN39_INTERNAL_caf4361f_4_k_cu_73bd8f4c_93604cuda3std3__45__cpo3endE,@object
	.size		_ZN39_INTERNAL_caf4361f_4_k_cu_73bd8f4c_93604cuda3std3__45__cpo3endE,(_ZN39_INTERNAL_caf4361f_4_k_cu_73bd8f4c_93604cuda3std3__419piecewise_constructE - _ZN39_INTERNAL_caf4361f_4_k_cu_73bd8f4c_93604cuda3std3__45__cpo3endE)
_ZN39_INTERNAL_caf4361f_4_k_cu_73bd8f4c_93604cuda3std3__45__cpo3endE:
	.zero		1
	.type		_ZN39_INTERNAL_caf4361f_4_k_cu_73bd8f4c_93604cuda3std3__419piecewise_constructE,@object
	.size		_ZN39_INTERNAL_caf4361f_4_k_cu_73bd8f4c_93604cuda3std3__419piecewise_constructE,(_ZN39_INTERNAL_caf4361f_4_k_cu_73bd8f4c_93604cuda3std3__45__cpo4cendE - _ZN39_INTERNAL_caf4361f_4_k_cu_73bd8f4c_93604cuda3std3__419piecewise_constructE)
_ZN39_INTERNAL_caf4361f_4_k_cu_73bd8f4c_93604cuda3std3__419piecewise_constructE:
	.zero		1
	.type		_ZN39_INTERNAL_caf4361f_4_k_cu_73bd8f4c_93604cuda3std3__45__cpo4cendE,@object
	.size		_ZN39_INTERNAL_caf4361f_4_k_cu_73bd8f4c_93604cuda3std3__45__cpo4cendE,(_ZN39_INTERNAL_caf4361f_4_k_cu_73bd8f4c_93604cuda3std6ranges3__45__cpo4swapE - _ZN39_INTERNAL_caf4361f_4_k_cu_73bd8f4c_93604cuda3std3__45__cpo4cendE)
_ZN39_INTERNAL_caf4361f_4_k_cu_73bd8f4c_93604cuda3std3__45__cpo4cendE:
	.zero		1
	.type		_ZN39_INTERNAL_caf4361f_4_k_cu_73bd8f4c_93604cuda3std6ranges3__45__cpo4swapE,@object
	.size		_ZN39_INTERNAL_caf4361f_4_k_cu_73bd8f4c_93604cuda3std6ranges3__45__cpo4swapE,(.L_8 - _ZN39_INTERNAL_caf4361f_4_k_cu_73bd8f4c_93604cuda3std6ranges3__45__cpo4swapE)
_ZN39_INTERNAL_caf4361f_4_k_cu_73bd8f4c_93604cuda3std6ranges3__45__cpo4swapE:
	.zero		1
.L_8:


//--------------------- .nv.constant0._ZN7cutlass13device_kernelINS_4gemm6kernel13GemmUniversalIN4cute5tupleIJiiiiEEENS1_10collective13CollectiveMmaINS1_34MainloopSm90TmaGmmaWarpSpecializedILi2ENS5_IJNS4_1CILi2EEENSA_ILi1EEESC_EEENS1_35KernelTmaWarpSpecializedCooperativeEEENS5_IJNSA_ILi384EEENSA_ILi48EEENSA_ILi256EEEEEEaNS5_IJlSC_lEEEaSK_NS4_8TiledMMAINS4_8MMA_AtomIJNS4_4SM904GMMA26MMA_64x16x32_S32S8S8_SS_TNEEEENS4_6LayoutISD_NS5_IJSC_NSA_ILi0EEESS_EEEEENS5_IJNS4_10UnderscoreESV_SV_EEEEENS4_13SM90_TMA_LOADENS4_14ComposedLayoutINS4_7SwizzleILi3ELi4ELi3EEENS4_18smem_ptr_flag_bitsILi8EEENSR_INS5_IJNSA_ILi8EEENSA_ILi128EEEEEENS5_IJS15_SC_EEEEEEEvNS4_8identityENS4_23SM90_TMA_LOAD_MULTICASTES19_vS1A_EENS_8epilogue10collective6detail29Sm90TmaWarpSpecializedAdapterINS1E_15DefaultEpilogueIaSK_SK_NS1D_6thread17LinearCombinationIaLi1EiiLNS1I_9ScaleType4KindE0ELNS_15FloatRoundStyleE2EaEENS1_15EpilogueDefaultEEEEEvvEEEEvNT_6ParamsE --------------------------
	.section	.nv.constant0._ZN7cutlass13device_kernelINS_4gemm6kernel13GemmUniversalIN4cute5tupleIJiiiiEEENS1_10collective13CollectiveMmaINS1_34MainloopSm90TmaGmmaWarpSpecializedILi2ENS5_IJNS4_1CILi2EEENSA_ILi1EEESC_EEENS1_35KernelTmaWarpSpecializedCooperativeEEENS5_IJNSA_ILi384EEENSA_ILi48EEENSA_ILi256EEEEEEaNS5_IJlSC_lEEEaSK_NS4_8TiledMMAINS4_8MMA_AtomIJNS4_4SM904GMMA26MMA_64x16x32_S32S8S8_SS_TNEEEENS4_6LayoutISD_NS5_IJSC_NSA_ILi0EEESS_EEEEENS5_IJNS4_10UnderscoreESV_SV_EEEEENS4_13SM90_TMA_LOADENS4_14ComposedLayoutINS4_7SwizzleILi3ELi4ELi3EEENS4_18smem_ptr_flag_bitsILi8EEENSR_INS5_IJNSA_ILi8EEENSA_ILi128EEEEEENS5_IJS15_SC_EEEEEEEvNS4_8identityENS4_23SM90_TMA_LOAD_MULTICASTES19_vS1A_EENS_8epilogue10collective6detail29Sm90TmaWarpSpecializedAdapterINS1E_15DefaultEpilogueIaSK_SK_NS1D_6thread17LinearCombinationIaLi1EiiLNS1I_9ScaleType4KindE0ELNS_15FloatRoundStyleE2EaEENS1_15EpilogueDefaultEEEEEvvEEEEvNT_6ParamsE,"a",@progbits
	.sectionflags	@""
	.align	4
.nv.constant0._ZN7cutlass13device_kernelINS_4gemm6kernel13GemmUniversalIN4cute5tupleIJiiiiEEENS1_10collective13CollectiveMmaINS1_34MainloopSm90TmaGmmaWarpSpecializedILi2ENS5_IJNS4_1CILi2EEENSA_ILi1EEESC_EEENS1_35KernelTmaWarpSpecializedCooperativeEEENS5_IJNSA_ILi384EEENSA_ILi48EEENSA_ILi256EEEEEEaNS5_IJlSC_lEEEaSK_NS4_8TiledMMAINS4_8MMA_AtomIJNS4_4SM904GMMA26MMA_64x16x32_S32S8S8_SS_TNEEEENS4_6LayoutISD_NS5_IJSC_NSA_ILi0EEESS_EEEEENS5_IJNS4_10UnderscoreESV_SV_EEEEENS4_13SM90_TMA_LOADENS4_14ComposedLayoutINS4_7SwizzleILi3ELi4ELi3EEENS4_18smem_ptr_flag_bitsILi8EEENSR_INS5_IJNSA_ILi8EEENSA_ILi128EEEEEENS5_IJS15_SC_EEEEEEEvNS4_8identityENS4_23SM90_TMA_LOAD_MULTICASTES19_vS1A_EENS_8epilogue10collective6detail29Sm90TmaWarpSpecializedAdapterINS1E_15DefaultEpilogueIaSK_SK_NS1D_6thread17LinearCombinationIaLi1EiiLNS1I_9ScaleType4KindE0ELNS_15FloatRoundStyleE2EaEENS1_15EpilogueDefaultEEEEEvvEEEEvNT_6ParamsE:
	.zero		1664


//--------------------- SYMBOLS --------------------------

	.type		.nv.reservedSmem.offset0,@object
	.size		.nv.reservedSmem.offset0,0x4
	.type		__assertfail,@function
